	.target	sm_90a

	.elftype	@"ET_EXEC"


//--------------------- .note.nv.tkinfo           --------------------------
	.section	.note.nv.tkinfo,"",@"SHT_NOTE"
	.sectionflags	@"SHF_NOTE_NV_TKINFO"
	.tkinfo
        /*0018*/ 	.word	0x00000002
        /*0030*/ 	.string	""
        /*0030*/ 	.string	"ptxas"
        /*0030*/ 	.string	"Cuda compilation tools, release 13.0, V13.0.88"
        /*0030*/ 	.string	"Build cuda_13.0.r13.0/compiler.36424714_0"
        /*0030*/ 	.string	"-arch sm_90a -m 64 "



//--------------------- .note.nv.cuinfo           --------------------------
	.section	.note.nv.cuinfo,"",@"SHT_NOTE"
	.sectionflags	@"SHF_NOTE_NV_CUINFO"
        /*0018*/ 	.short	0x0002
        /*001a*/ 	.short	0x005a
        /*001c*/ 	.short	0x0082
	.zero		2


//--------------------- .nv.info                  --------------------------
	.section	.nv.info,"",@"SHT_CUDA_INFO"
	.align	4


	//----- nvinfo : EIATTR_REGCOUNT
	.align		4
        /*0000*/ 	.byte	0x04, 0x2f
        /*0002*/ 	.short	(.L_12 - .L_11)
	.align		4
.L_11:
        /*0004*/ 	.word	index@(_ZN7cutlass13device_kernelINS_4gemm6kernel13GemmUniversalIN4cute5tupleIJiiiiEEENS1_10collective13CollectiveMmaINS1_37MainloopSm90TmaGmmaWarpSpecializedFP8ILi6ENS5_IJNS4_1CILi1EEESB_SB_EEENS1_35KernelTmaWarpSpecializedCooperativeEEENS5_IJNSA_ILi128EEESF_NSA_ILi32EEEEEENS_12float_e4m3_tENS5_IJlSB_lEEESI_SJ_NS4_8TiledMMAINS4_8MMA_AtomIJNS4_4SM904GMMA31MMA_64x128x32_F32E4M3E4M3_SS_TNILNSN_7ScaleInE1ELSP_1EEEEEENS4_6LayoutINS5_IJNSA_ILi2EEESB_SB_EEENS5_IJSB_NSA_ILi0EEESV_EEEEENS5_IJNS4_10UnderscoreESY_SY_EEEEENS4_13SM90_TMA_LOADENS4_14ComposedLayoutINS4_7SwizzleILi1ELi4ELi3EEENS4_18smem_ptr_flag_bitsILi8EEENSS_INS5_IJNSA_ILi8EEESG_EEENS5_IJSG_SB_EEEEEEEvNS4_8identityES11_S1B_vS1C_EENS_8epilogue10collective6detail29Sm90TmaWarpSpecializedAdapterINS1F_15DefaultEpilogueISI_SJ_SJ_NS1E_6thread17LinearCombinationISI_Li1EffLNS1J_9ScaleType4KindE0ELNS_15FloatRoundStyleE2ESI_EENS1_15EpilogueDefaultEEEEEvvEEEEvNT_6ParamsE)
        /*0008*/ 	.word	0x000000a8


	//----- nvinfo : EIATTR_FRAME_SIZE
	.align		4
.L_12:
        /*000c*/ 	.byte	0x04, 0x11
        /*000e*/ 	.short	(.L_14 - .L_13)
	.align		4
.L_13:
        /*0010*/ 	.word	index@(_ZN7cutlass13device_kernelINS_4gemm6kernel13GemmUniversalIN4cute5tupleIJiiiiEEENS1_10collective13CollectiveMmaINS1_37MainloopSm90TmaGmmaWarpSpecializedFP8ILi6ENS5_IJNS4_1CILi1EEESB_SB_EEENS1_35KernelTmaWarpSpecializedCooperativeEEENS5_IJNSA_ILi128EEESF_NSA_ILi32EEEEEENS_12float_e4m3_tENS5_IJlSB_lEEESI_SJ_NS4_8TiledMMAINS4_8MMA_AtomIJNS4_4SM904GMMA31MMA_64x128x32_F32E4M3E4M3_SS_TNILNSN_7ScaleInE1ELSP_1EEEEEENS4_6LayoutINS5_IJNSA_ILi2EEESB_SB_EEENS5_IJSB_NSA_ILi0EEESV_EEEEENS5_IJNS4_10UnderscoreESY_SY_EEEEENS4_13SM90_TMA_LOADENS4_14ComposedLayoutINS4_7SwizzleILi1ELi4ELi3EEENS4_18smem_ptr_flag_bitsILi8EEENSS_INS5_IJNSA_ILi8EEESG_EEENS5_IJSG_SB_EEEEEEEvNS4_8identityES11_S1B_vS1C_EENS_8epilogue10collective6detail29Sm90TmaWarpSpecializedAdapterINS1F_15DefaultEpilogueISI_SJ_SJ_NS1E_6thread17LinearCombinationISI_Li1EffLNS1J_9ScaleType4KindE0ELNS_15FloatRoundStyleE2ESI_EENS1_15EpilogueDefaultEEEEEvvEEEEvNT_6ParamsE)
        /*0014*/ 	.word	0x00000000


	//----- nvinfo : EIATTR_MIN_STACK_SIZE
	.align		4
.L_14:
        /*0018*/ 	.byte	0x04, 0x12
        /*001a*/ 	.short	(.L_16 - .L_15)
	.align		4
.L_15:
        /*001c*/ 	.word	index@(_ZN7cutlass13device_kernelINS_4gemm6kernel13GemmUniversalIN4cute5tupleIJiiiiEEENS1_10collective13CollectiveMmaINS1_37MainloopSm90TmaGmmaWarpSpecializedFP8ILi6ENS5_IJNS4_1CILi1EEESB_SB_EEENS1_35KernelTmaWarpSpecializedCooperativeEEENS5_IJNSA_ILi128EEESF_NSA_ILi32EEEEEENS_12float_e4m3_tENS5_IJlSB_lEEESI_SJ_NS4_8TiledMMAINS4_8MMA_AtomIJNS4_4SM904GMMA31MMA_64x128x32_F32E4M3E4M3_SS_TNILNSN_7ScaleInE1ELSP_1EEEEEENS4_6LayoutINS5_IJNSA_ILi2EEESB_SB_EEENS5_IJSB_NSA_ILi0EEESV_EEEEENS5_IJNS4_10UnderscoreESY_SY_EEEEENS4_13SM90_TMA_LOADENS4_14ComposedLayoutINS4_7SwizzleILi1ELi4ELi3EEENS4_18smem_ptr_flag_bitsILi8EEENSS_INS5_IJNSA_ILi8EEESG_EEENS5_IJSG_SB_EEEEEEEvNS4_8identityES11_S1B_vS1C_EENS_8epilogue10collective6detail29Sm90TmaWarpSpecializedAdapterINS1F_15DefaultEpilogueISI_SJ_SJ_NS1E_6thread17LinearCombinationISI_Li1EffLNS1J_9ScaleType4KindE0ELNS_15FloatRoundStyleE2ESI_EENS1_15EpilogueDefaultEEEEEvvEEEEvNT_6ParamsE)
        /*0020*/ 	.word	0x00000000
.L_16:


//--------------------- .nv.compat                --------------------------
	.section	.nv.compat,"",@"SHT_CUDA_COMPAT_INFO"
	.align	4
        /*0000*/ 	.byte	0x02, 0x09, 0x01, 0x00, 0x02, 0x02, 0x04, 0x00, 0x02, 0x05, 0x05, 0x00, 0x03, 0x07, 0x01, 0x01
        /*0010*/ 	.byte	0x02, 0x03, 0x01, 0x00, 0x02, 0x06, 0x01, 0x00, 0x04, 0x0b, 0x08, 0x00, 0x00, 0x00, 0x00, 0x00
        /*0020*/ 	.byte	0x00, 0x00, 0x00, 0x00


//--------------------- .nv.info._ZN7cutlass13device_kernelINS_4gemm6kernel13GemmUniversalIN4cute5tupleIJiiiiEEENS1_10collective13CollectiveMmaINS1_37MainloopSm90TmaGmmaWarpSpecializedFP8ILi6ENS5_IJNS4_1CILi1EEESB_SB_EEENS1_35KernelTmaWarpSpecializedCooperativeEEENS5_IJNSA_ILi128EEESF_NSA_ILi32EEEEEENS_12float_e4m3_tENS5_IJlSB_lEEESI_SJ_NS4_8TiledMMAINS4_8MMA_AtomIJNS4_4SM904GMMA31MMA_64x128x32_F32E4M3E4M3_SS_TNILNSN_7ScaleInE1ELSP_1EEEEEENS4_6LayoutINS5_IJNSA_ILi2EEESB_SB_EEENS5_IJSB_NSA_ILi0EEESV_EEEEENS5_IJNS4_10UnderscoreESY_SY_EEEEENS4_13SM90_TMA_LOADENS4_14ComposedLayoutINS4_7SwizzleILi1ELi4ELi3EEENS4_18smem_ptr_flag_bitsILi8EEENSS_INS5_IJNSA_ILi8EEESG_EEENS5_IJSG_SB_EEEEEEEvNS4_8identityES11_S1B_vS1C_EENS_8epilogue10collective6detail29Sm90TmaWarpSpecializedAdapterINS1F_15DefaultEpilogueISI_SJ_SJ_NS1E_6thread17LinearCombinationISI_Li1EffLNS1J_9ScaleType4KindE0ELNS_15FloatRoundStyleE2ESI_EENS1_15EpilogueDefaultEEEEEvvEEEEvNT_6ParamsE --------------------------
	.section	.nv.info._ZN7cutlass13device_kernelINS_4gemm6kernel13GemmUniversalIN4cute5tupleIJiiiiEEENS1_10collective13CollectiveMmaINS1_37MainloopSm90TmaGmmaWarpSpecializedFP8ILi6ENS5_IJNS4_1CILi1EEESB_SB_EEENS1_35KernelTmaWarpSpecializedCooperativeEEENS5_IJNSA_ILi128EEESF_NSA_ILi32EEEEEENS_12float_e4m3_tENS5_IJlSB_lEEESI_SJ_NS4_8TiledMMAINS4_8MMA_AtomIJNS4_4SM904GMMA31MMA_64x128x32_F32E4M3E4M3_SS_TNILNSN_7ScaleInE1ELSP_1EEEEEENS4_6LayoutINS5_IJNSA_ILi2EEESB_SB_EEENS5_IJSB_NSA_ILi0EEESV_EEEEENS5_IJNS4_10UnderscoreESY_SY_EEEEENS4_13SM90_TMA_LOADENS4_14ComposedLayoutINS4_7SwizzleILi1ELi4ELi3EEENS4_18smem_ptr_flag_bitsILi8EEENSS_INS5_IJNSA_ILi8EEESG_EEENS5_IJSG_SB_EEEEEEEvNS4_8identityES11_S1B_vS1C_EENS_8epilogue10collective6detail29Sm90TmaWarpSpecializedAdapterINS1F_15DefaultEpilogueISI_SJ_SJ_NS1E_6thread17LinearCombinationISI_Li1EffLNS1J_9ScaleType4KindE0ELNS_15FloatRoundStyleE2ESI_EENS1_15EpilogueDefaultEEEEEvvEEEEvNT_6ParamsE,"",@"SHT_CUDA_INFO"
	.sectionflags	@""
	.align	4


	//----- nvinfo : EIATTR_CUDA_API_VERSION
	.align		4
        /*0000*/ 	.byte	0x04, 0x37
        /*0002*/ 	.short	(.L_18 - .L_17)
.L_17:
        /*0004*/ 	.word	0x00000082


	//----- nvinfo : EIATTR_KPARAM_INFO
	.align		4
.L_18:
        /*0008*/ 	.byte	0x04, 0x17
        /*000a*/ 	.short	(.L_20 - .L_19)
.L_19:
        /*000c*/ 	.word	0x00000000
        /*0010*/ 	.short	0x0000
        /*0012*/ 	.short	0x0070
        /*0014*/ 	.byte	0x00, 0xf0, 0x01, 0x10


	//----- nvinfo : EIATTR_SPARSE_MMA_MASK
	.align		4
.L_20:
        /*0018*/ 	.byte	0x03, 0x50
        /*001a*/ 	.short	0x0000


	//----- nvinfo : EIATTR_MAXREG_COUNT
	.align		4
        /*001c*/ 	.byte	0x03, 0x1b
        /*001e*/ 	.short	0x00a8


	//----- nvinfo : EIATTR_NUM_BARRIERS
	.align		4
        /*0020*/ 	.byte	0x02, 0x4c
        /*0022*/ 	.byte	0x01
	.zero		1


	//----- nvinfo : EIATTR_MERCURY_ISA_VERSION
	.align		4
        /*0024*/ 	.byte	0x03, 0x5f
        /*0026*/ 	.short	0x0101


	//----- nvinfo : EIATTR_INT_WARP_WIDE_INSTR_OFFSETS
	.align		4
        /*0028*/ 	.byte	0x04, 0x31
        /*002a*/ 	.short	(.L_22 - .L_21)


	//   ....[0]....
.L_21:
        /*002c*/ 	.word	0x00000410


	//   ....[1]....
        /*0030*/ 	.word	0x00000420


	//   ....[2]....
        /*0034*/ 	.word	0x00000510


	//----- nvinfo : EIATTR_COOP_GROUP_MASK_REGIDS
	.align		4
.L_22:
        /*0038*/ 	.byte	0x04, 0x29
        /*003a*/ 	.short	(.L_24 - .L_23)


	//   ....[0]....
.L_23:
        /*003c*/ 	.word	0xffffffff


	//   ....[1]....
        /*0040*/ 	.word	0xffffffff


	//   ....[2]....
        /*0044*/ 	.word	0xffffffff


	//   ....[3]....
        /*0048*/ 	.word	0xffffffff


	//   ....[4]....
        /*004c*/ 	.word	0xffffffff


	//----- nvinfo : EIATTR_COOP_GROUP_INSTR_OFFSETS
	.align		4
.L_24:
        /*0050*/ 	.byte	0x04, 0x28
        /*0052*/ 	.short	(.L_26 - .L_25)


	//   ....[0]....
.L_25:
        /*0054*/ 	.word	0x00000060


	//   ....[1]....
        /*0058*/ 	.word	0x00000070


	//   ....[2]....
        /*005c*/ 	.word	0x00000130


	//   ....[3]....
        /*0060*/ 	.word	0x00000300


	//   ....[4]....
        /*0064*/ 	.word	0x00001000


	//----- nvinfo : EIATTR_REG_RECONFIG
	.align		4
.L_26:
        /*0068*/ 	.byte	0x01, 0x54
	.zero		2


	//----- nvinfo : EIATTR_MBARRIER_INSTR_OFFSETS
	.align		4
        /*006c*/ 	.byte	0x04, 0x39
        /*006e*/ 	.short	(.L_28 - .L_27)


	//   ....[0]....
.L_27:
        /*0070*/ 	.word	0x00000230
        /*0074*/ 	.word	0x000000ff
        /*0078*/ 	.word	0x00000000
        /*007c*/ 	.short	0x0100
        /*007e*/ 	.byte	0x08
	.zero		1


	//   ....[1]....
        /*0080*/ 	.word	0x00000240
        /*0084*/ 	.word	0x000000ff
        /*0088*/ 	.word	0x00000030
        /*008c*/ 	.short	0x0100
        /*008e*/ 	.byte	0x08
	.zero		1


	//   ....[2]....
        /*0090*/ 	.word	0x00000250
        /*0094*/ 	.word	0x000000ff
        /*0098*/ 	.word	0x00000008
        /*009c*/ 	.short	0x0100
        /*009e*/ 	.byte	0x08
	.zero		1


	//   ....[3]....
        /*00a0*/ 	.word	0x00000260
        /*00a4*/ 	.word	0x000000ff
        /*00a8*/ 	.word	0x00000038
        /*00ac*/ 	.short	0x0100
        /*00ae*/ 	.byte	0x08
	.zero		1


	//   ....[4]....
        /*00b0*/ 	.word	0x00000270
        /*00b4*/ 	.word	0x000000ff
        /*00b8*/ 	.word	0x00000010
        /*00bc*/ 	.short	0x0100
        /*00be*/ 	.byte	0x08
	.zero		1


	//   ....[5]....
        /*00c0*/ 	.word	0x00000280
        /*00c4*/ 	.word	0x000000ff
        /*00c8*/ 	.word	0x00000040
        /*00cc*/ 	.short	0x0100
        /*00ce*/ 	.byte	0x08
	.zero		1


	//   ....[6]....
        /*00d0*/ 	.word	0x00000290
        /*00d4*/ 	.word	0x000000ff
        /*00d8*/ 	.word	0x00000018
        /*00dc*/ 	.short	0x0100
        /*00de*/ 	.byte	0x08
	.zero		1


	//   ....[7]....
        /*00e0*/ 	.word	0x000002a0
        /*00e4*/ 	.word	0x000000ff
        /*00e8*/ 	.word	0x00000048
        /*00ec*/ 	.short	0x0100
        /*00ee*/ 	.byte	0x08
	.zero		1


	//   ....[8]....
        /*00f0*/ 	.word	0x000002b0
        /*00f4*/ 	.word	0x000000ff
        /*00f8*/ 	.word	0x00000020
        /*00fc*/ 	.short	0x0100
        /*00fe*/ 	.byte	0x08
	.zero		1


	//   ....[9]....
        /*0100*/ 	.word	0x000002c0
        /*0104*/ 	.word	0x000000ff
        /*0108*/ 	.word	0x00000050
        /*010c*/ 	.short	0x0100
        /*010e*/ 	.byte	0x08
	.zero		1


	//   ....[10]....
        /*0110*/ 	.word	0x000002d0
        /*0114*/ 	.word	0x000000ff
        /*0118*/ 	.word	0x00000028
        /*011c*/ 	.short	0x0100
        /*011e*/ 	.byte	0x08
	.zero		1


	//   ....[11]....
        /*0120*/ 	.word	0x000002e0
        /*0124*/ 	.word	0x000000ff
        /*0128*/ 	.word	0x00000058
        /*012c*/ 	.short	0x0100
        /*012e*/ 	.byte	0x08
	.zero		1


	//   ....[12]....
        /*0130*/ 	.word	0x00000560
        /*0134*/ 	.word	0x000000ff
        /*0138*/ 	.word	0x00000070
        /*013c*/ 	.short	0x0100
        /*013e*/ 	.byte	0x06
	.zero		1


	//   ....[13]....
        /*0140*/ 	.word	0x000005c0
        /*0144*/ 	.word	0x000000ff
        /*0148*/ 	.word	0x00000078
        /*014c*/ 	.short	0x0100
        /*014e*/ 	.byte	0x06
	.zero		1


	//   ....[14]....
        /*0150*/ 	.word	0x00001530
        /*0154*/ 	.word	0x000000ff
        /*0158*/ 	.word	0x00000000
        /*015c*/ 	.short	0x010a
        /*015e*/ 	.byte	0x06
	.zero		1


	//   ....[15]....
        /*0160*/ 	.word	0x00001570
        /*0164*/ 	.word	0x000000ff
        /*0168*/ 	.word	0x00000000
        /*016c*/ 	.short	0x010a
        /*016e*/ 	.byte	0x06
	.zero		1


	//   ....[16]....
        /*0170*/ 	.word	0x00001e50
        /*0174*/ 	.word	0x000000ff
        /*0178*/ 	.word	0x00000000
        /*017c*/ 	.short	0x010a
        /*017e*/ 	.byte	0x0c
	.zero		1


	//   ....[17]....
        /*0180*/ 	.word	0x00001e90
        /*0184*/ 	.word	0x000000ff
        /*0188*/ 	.word	0x00000000
        /*018c*/ 	.short	0x010a
        /*018e*/ 	.byte	0x0c
	.zero		1


	//   ....[18]....
        /*0190*/ 	.word	0x00002470
        /*0194*/ 	.word	0x000000ff
        /*0198*/ 	.word	0x00000000
        /*019c*/ 	.short	0x0101
        /*019e*/ 	.byte	0x08
	.zero		1


	//   ....[19]....
        /*01a0*/ 	.word	0x00002ac0
        /*01a4*/ 	.word	0x000000ff
        /*01a8*/ 	.word	0x00000000
        /*01ac*/ 	.short	0x0101
        /*01ae*/ 	.byte	0x08
	.zero		1


	//   ....[20]....
        /*01b0*/ 	.word	0x00008450
        /*01b4*/ 	.word	0x00000013
        /*01b8*/ 	.word	0x00000030
        /*01bc*/ 	.short	0x010a
        /*01be*/ 	.byte	0x3f
	.zero		1


	//   ....[21]....
        /*01c0*/ 	.word	0x000087d0
        /*01c4*/ 	.word	0x00000008
        /*01c8*/ 	.word	0x00000078
        /*01cc*/ 	.short	0x0101
        /*01ce*/ 	.byte	0x3f
	.zero		1


	//   ....[22]....
        /*01d0*/ 	.word	0x00008ee0
        /*01d4*/ 	.word	0x00000006
        /*01d8*/ 	.word	0x00000000
        /*01dc*/ 	.short	0x010a
        /*01de*/ 	.byte	0x3f
	.zero		1


	//   ....[23]....
        /*01e0*/ 	.word	0x00008f60
        /*01e4*/ 	.word	0x00000007
        /*01e8*/ 	.word	0x00000000
        /*01ec*/ 	.short	0x010a
        /*01ee*/ 	.byte	0x3f
	.zero		1


	//   ....[24]....
        /*01f0*/ 	.word	0x00008ff0
        /*01f4*/ 	.word	0x00000006
        /*01f8*/ 	.word	0x00000000
        /*01fc*/ 	.short	0x010a
        /*01fe*/ 	.byte	0x3f
	.zero		1


	//   ....[25]....
        /*0200*/ 	.word	0x00009080
        /*0204*/ 	.word	0x00000009
        /*0208*/ 	.word	0x00000000
        /*020c*/ 	.short	0x010a
        /*020e*/ 	.byte	0x3f
	.zero		1


	//   ....[26]....
        /*0210*/ 	.word	0x00009110
        /*0214*/ 	.word	0x00000006
        /*0218*/ 	.word	0x00000000
        /*021c*/ 	.short	0x010a
        /*021e*/ 	.byte	0x3f
	.zero		1


	//   ....[27]....
        /*0220*/ 	.word	0x000091a0
        /*0224*/ 	.word	0x00000003
        /*0228*/ 	.word	0x00000000
        /*022c*/ 	.short	0x010a
        /*022e*/ 	.byte	0x3f
	.zero		1


	//   ....[28]....
        /*0230*/ 	.word	0x00009210
        /*0234*/ 	.word	0x0000000b
        /*0238*/ 	.word	0x00000000
        /*023c*/ 	.short	0x010a
        /*023e*/ 	.byte	0x3f
	.zero		1


	//   ....[29]....
        /*0240*/ 	.word	0x00009270
        /*0244*/ 	.word	0x0000008c
        /*0248*/ 	.word	0x00000000
        /*024c*/ 	.short	0x010a
        /*024e*/ 	.byte	0x3f
	.zero		1


	//   ....[30]....
        /*0250*/ 	.word	0x00009340
        /*0254*/ 	.word	0x00000013
        /*0258*/ 	.word	0x00000030
        /*025c*/ 	.short	0x010a
        /*025e*/ 	.byte	0x3f
	.zero		1


	//   ....[31]....
        /*0260*/ 	.word	0x00009420
        /*0264*/ 	.word	0x00000006
        /*0268*/ 	.word	0x00000000
        /*026c*/ 	.short	0x010a
        /*026e*/ 	.byte	0x3f
	.zero		1


	//   ....[32]....
        /*0270*/ 	.word	0x00009470
        /*0274*/ 	.word	0x00000007
        /*0278*/ 	.word	0x00000000
        /*027c*/ 	.short	0x010a
        /*027e*/ 	.byte	0x3f
	.zero		1


	//   ....[33]....
        /*0280*/ 	.word	0x000094c0
        /*0284*/ 	.word	0x00000006
        /*0288*/ 	.word	0x00000000
        /*028c*/ 	.short	0x010a
        /*028e*/ 	.byte	0x3f
	.zero		1


	//   ....[34]....
        /*0290*/ 	.word	0x00009510
        /*0294*/ 	.word	0x00000009
        /*0298*/ 	.word	0x00000000
        /*029c*/ 	.short	0x010a
        /*029e*/ 	.byte	0x3f
	.zero		1


	//   ....[35]....
        /*02a0*/ 	.word	0x00009560
        /*02a4*/ 	.word	0x00000006
        /*02a8*/ 	.word	0x00000000
        /*02ac*/ 	.short	0x010a
        /*02ae*/ 	.byte	0x3f
	.zero		1


	//----- nvinfo : EIATTR_NUM_MBARRIERS
	.align		4
.L_28:
        /*02b0*/ 	.byte	0x03, 0x38
        /*02b2*/ 	.short	0x000e


	//----- nvinfo : EIATTR_EXIT_INSTR_OFFSETS
	.align		4
        /*02b4*/ 	.byte	0x04, 0x1c
        /*02b6*/ 	.short	(.L_30 - .L_29)


	//   ....[0]....
.L_29:
        /*02b8*/ 	.word	0x00000610


	//   ....[1]....
        /*02bc*/ 	.word	0x00000ed0


	//   ....[2]....
        /*02c0*/ 	.word	0x00007ac0


	//   ....[3]....
        /*02c4*/ 	.word	0x000080f0


	//   ....[4]....
        /*02c8*/ 	.word	0x000091f0


	//----- nvinfo : EIATTR_MAX_THREADS
	.align		4
.L_30:
        /*02cc*/ 	.byte	0x04, 0x05
        /*02ce*/ 	.short	(.L_32 - .L_31)
.L_31:
        /*02d0*/ 	.word	0x00000180
        /*02d4*/ 	.word	0x00000001
        /*02d8*/ 	.word	0x00000001


	//----- nvinfo : EIATTR_CRS_STACK_SIZE
	.align		4
.L_32:
        /*02dc*/ 	.byte	0x04, 0x1e
        /*02de*/ 	.short	(.L_34 - .L_33)
.L_33:
        /*02e0*/ 	.word	0x00000000


	//----- nvinfo : EIATTR_CBANK_PARAM_SIZE
	.align		4
.L_34:
        /*02e4*/ 	.byte	0x03, 0x19
        /*02e6*/ 	.short	0x0470


	//----- nvinfo : EIATTR_PARAM_CBANK
	.align		4
        /*02e8*/ 	.byte	0x04, 0x0a
        /*02ea*/ 	.short	(.L_36 - .L_35)
	.align		4
.L_35:
        /*02ec*/ 	.word	index@(.nv.constant0._ZN7cutlass13device_kernelINS_4gemm6kernel13GemmUniversalIN4cute5tupleIJiiiiEEENS1_10collective13CollectiveMmaINS1_37MainloopSm90TmaGmmaWarpSpecializedFP8ILi6ENS5_IJNS4_1CILi1EEESB_SB_EEENS1_35KernelTmaWarpSpecializedCooperativeEEENS5_IJNSA_ILi128EEESF_NSA_ILi32EEEEEENS_12float_e4m3_tENS5_IJlSB_lEEESI_SJ_NS4_8TiledMMAINS4_8MMA_AtomIJNS4_4SM904GMMA31MMA_64x128x32_F32E4M3E4M3_SS_TNILNSN_7ScaleInE1ELSP_1EEEEEENS4_6LayoutINS5_IJNSA_ILi2EEESB_SB_EEENS5_IJSB_NSA_ILi0EEESV_EEEEENS5_IJNS4_10UnderscoreESY_SY_EEEEENS4_13SM90_TMA_LOADENS4_14ComposedLayoutINS4_7SwizzleILi1ELi4ELi3EEENS4_18smem_ptr_flag_bitsILi8EEENSS_INS5_IJNSA_ILi8EEESG_EEENS5_IJSG_SB_EEEEEEEvNS4_8identityES11_S1B_vS1C_EENS_8epilogue10collective6detail29Sm90TmaWarpSpecializedAdapterINS1F_15DefaultEpilogueISI_SJ_SJ_NS1E_6thread17LinearCombinationISI_Li1EffLNS1J_9ScaleType4KindE0ELNS_15FloatRoundStyleE2ESI_EENS1_15EpilogueDefaultEEEEEvvEEEEvNT_6ParamsE)
        /*02f0*/ 	.short	0x0210
        /*02f2*/ 	.short	0x0470


	//----- nvinfo : EIATTR_SW_WAR
	.align		4
.L_36:
        /*02f4*/ 	.byte	0x04, 0x36
        /*02f6*/ 	.short	(.L_38 - .L_37)
.L_37:
        /*02f8*/ 	.word	0x00000008
.L_38:


//--------------------- .nv.callgraph             --------------------------
	.section	.nv.callgraph,"",@"SHT_CUDA_CALLGRAPH"
	.align	4
	.sectionentsize	8
	.align		4
        /*0000*/ 	.word	0x00000000
	.align		4
        /*0004*/ 	.word	0xffffffff
	.align		4
        /*0008*/ 	.word	0x00000000
	.align		4
        /*000c*/ 	.word	0xfffffffe
	.align		4
        /*0010*/ 	.word	0x00000000
	.align		4
        /*0014*/ 	.word	0xfffffffd
	.align		4
        /*0018*/ 	.word	0x00000000
	.align		4
        /*001c*/ 	.word	0xfffffffc


//--------------------- .nv.constant4             --------------------------
	.section	.nv.constant4,"a",@progbits
	.align	8
	.align		8
.nv.constant4:
        /*0000*/ 	.dword	_ZN40_INTERNAL_ba56359b_4_k_cu_891e42ac_238764cuda3std3__45__cpo5beginE
	.align		8
        /*0008*/ 	.dword	_ZN40_INTERNAL_ba56359b_4_k_cu_891e42ac_238764cuda3std3__45__cpo3endE
	.align		8
        /*0010*/ 	.dword	_ZN40_INTERNAL_ba56359b_4_k_cu_891e42ac_238764cuda3std3__45__cpo6cbeginE
	.align		8
        /*0018*/ 	.dword	_ZN40_INTERNAL_ba56359b_4_k_cu_891e42ac_238764cuda3std3__45__cpo4cendE
	.align		8
        /*0020*/ 	.dword	_ZN40_INTERNAL_ba56359b_4_k_cu_891e42ac_238764cuda3std3__442_GLOBAL__N__ba56359b_4_k_cu_891e42ac_238766ignoreE
	.align		8
        /*0028*/ 	.dword	_ZN40_INTERNAL_ba56359b_4_k_cu_891e42ac_238764cuda3std3__419piecewise_constructE
	.align		8
        /*0030*/ 	.dword	_ZN40_INTERNAL_ba56359b_4_k_cu_891e42ac_238764cuda3std3__48in_placeE
	.align		8
        /*0038*/ 	.dword	_ZN40_INTERNAL_ba56359b_4_k_cu_891e42ac_238764cuda3std6ranges3__45__cpo4swapE
	.align		8
        /*0040*/ 	.dword	_ZN40_INTERNAL_ba56359b_4_k_cu_891e42ac_238764cuda3std6ranges3__45__cpo9iter_moveE
	.align		8
        /*0048*/ 	.dword	_ZN40_INTERNAL_ba56359b_4_k_cu_891e42ac_238764cute7productE
	.align		8
        /*0050*/ 	.dword	_ZN40_INTERNAL_ba56359b_4_k_cu_891e42ac_238764cute1_E


//--------------------- .text._ZN7cutlass13device_kernelINS_4gemm6kernel13GemmUniversalIN4cute5tupleIJiiiiEEENS1_10collective13CollectiveMmaINS1_37MainloopSm90TmaGmmaWarpSpecializedFP8ILi6ENS5_IJNS4_1CILi1EEESB_SB_EEENS1_35KernelTmaWarpSpecializedCooperativeEEENS5_IJNSA_ILi128EEESF_NSA_ILi32EEEEEENS_12float_e4m3_tENS5_IJlSB_lEEESI_SJ_NS4_8TiledMMAINS4_8MMA_AtomIJNS4_4SM904GMMA31MMA_64x128x32_F32E4M3E4M3_SS_TNILNSN_7ScaleInE1ELSP_1EEEEEENS4_6LayoutINS5_IJNSA_ILi2EEESB_SB_EEENS5_IJSB_NSA_ILi0EEESV_EEEEENS5_IJNS4_10UnderscoreESY_SY_EEEEENS4_13SM90_TMA_LOADENS4_14ComposedLayoutINS4_7SwizzleILi1ELi4ELi3EEENS4_18smem_ptr_flag_bitsILi8EEENSS_INS5_IJNSA_ILi8EEESG_EEENS5_IJSG_SB_EEEEEEEvNS4_8identityES11_S1B_vS1C_EENS_8epilogue10collective6detail29Sm90TmaWarpSpecializedAdapterINS1F_15DefaultEpilogueISI_SJ_SJ_NS1E_6thread17LinearCombinationISI_Li1EffLNS1J_9ScaleType4KindE0ELNS_15FloatRoundStyleE2ESI_EENS1_15EpilogueDefaultEEEEEvvEEEEvNT_6ParamsE --------------------------
	.section	.text._ZN7cutlass13device_kernelINS_4gemm6kernel13GemmUniversalIN4cute5tupleIJiiiiEEENS1_10collective13CollectiveMmaINS1_37MainloopSm90TmaGmmaWarpSpecializedFP8ILi6ENS5_IJNS4_1CILi1EEESB_SB_EEENS1_35KernelTmaWarpSpecializedCooperativeEEENS5_IJNSA_ILi128EEESF_NSA_ILi32EEEEEENS_12float_e4m3_tENS5_IJlSB_lEEESI_SJ_NS4_8TiledMMAINS4_8MMA_AtomIJNS4_4SM904GMMA31MMA_64x128x32_F32E4M3E4M3_SS_TNILNSN_7ScaleInE1ELSP_1EEEEEENS4_6LayoutINS5_IJNSA_ILi2EEESB_SB_EEENS5_IJSB_NSA_ILi0EEESV_EEEEENS5_IJNS4_10UnderscoreESY_SY_EEEEENS4_13SM90_TMA_LOADENS4_14ComposedLayoutINS4_7SwizzleILi1ELi4ELi3EEENS4_18smem_ptr_flag_bitsILi8EEENSS_INS5_IJNSA_ILi8EEESG_EEENS5_IJSG_SB_EEEEEEEvNS4_8identityES11_S1B_vS1C_EENS_8epilogue10collective6detail29Sm90TmaWarpSpecializedAdapterINS1F_15DefaultEpilogueISI_SJ_SJ_NS1E_6thread17LinearCombinationISI_Li1EffLNS1J_9ScaleType4KindE0ELNS_15FloatRoundStyleE2ESI_EENS1_15EpilogueDefaultEEEEEvvEEEEvNT_6ParamsE,"ax",@progbits
	.align	128
.text._ZN7cutlass13device_kernelINS_4gemm6kernel13GemmUniversalIN4cute5tupleIJiiiiEEENS1_10collective13CollectiveMmaINS1_37MainloopSm90TmaGmmaWarpSpecializedFP8ILi6ENS5_IJNS4_1CILi1EEESB_SB_EEENS1_35KernelTmaWarpSpecializedCooperativeEEENS5_IJNSA_ILi128EEESF_NSA_ILi32EEEEEENS_12float_e4m3_tENS5_IJlSB_lEEESI_SJ_NS4_8TiledMMAINS4_8MMA_AtomIJNS4_4SM904GMMA31MMA_64x128x32_F32E4M3E4M3_SS_TNILNSN_7ScaleInE1ELSP_1EEEEEENS4_6LayoutINS5_IJNSA_ILi2EEESB_SB_EEENS5_IJSB_NSA_ILi0EEESV_EEEEENS5_IJNS4_10UnderscoreESY_SY_EEEEENS4_13SM90_TMA_LOADENS4_14ComposedLayoutINS4_7SwizzleILi1ELi4ELi3EEENS4_18smem_ptr_flag_bitsILi8EEENSS_INS5_IJNSA_ILi8EEESG_EEENS5_IJSG_SB_EEEEEEEvNS4_8identityES11_S1B_vS1C_EENS_8epilogue10collective6detail29Sm90TmaWarpSpecializedAdapterINS1F_15DefaultEpilogueISI_SJ_SJ_NS1E_6thread17LinearCombinationISI_Li1EffLNS1J_9ScaleType4KindE0ELNS_15FloatRoundStyleE2ESI_EENS1_15EpilogueDefaultEEEEEvvEEEEvNT_6ParamsE:
        .type           _ZN7cutlass13device_kernelINS_4gemm6kernel13GemmUniversalIN4cute5tupleIJiiiiEEENS1_10collective13CollectiveMmaINS1_37MainloopSm90TmaGmmaWarpSpecializedFP8ILi6ENS5_IJNS4_1CILi1EEESB_SB_EEENS1_35KernelTmaWarpSpecializedCooperativeEEENS5_IJNSA_ILi128EEESF_NSA_ILi32EEEEEENS_12float_e4m3_tENS5_IJlSB_lEEESI_SJ_NS4_8TiledMMAINS4_8MMA_AtomIJNS4_4SM904GMMA31MMA_64x128x32_F32E4M3E4M3_SS_TNILNSN_7ScaleInE1ELSP_1EEEEEENS4_6LayoutINS5_IJNSA_ILi2EEESB_SB_EEENS5_IJSB_NSA_ILi0EEESV_EEEEENS5_IJNS4_10UnderscoreESY_SY_EEEEENS4_13SM90_TMA_LOADENS4_14ComposedLayoutINS4_7SwizzleILi1ELi4ELi3EEENS4_18smem_ptr_flag_bitsILi8EEENSS_INS5_IJNSA_ILi8EEESG_EEENS5_IJSG_SB_EEEEEEEvNS4_8identityES11_S1B_vS1C_EENS_8epilogue10collective6detail29Sm90TmaWarpSpecializedAdapterINS1F_15DefaultEpilogueISI_SJ_SJ_NS1E_6thread17LinearCombinationISI_Li1EffLNS1J_9ScaleType4KindE0ELNS_15FloatRoundStyleE2ESI_EENS1_15EpilogueDefaultEEEEEvvEEEEvNT_6ParamsE,@function
        .size           _ZN7cutlass13device_kernelINS_4gemm6kernel13GemmUniversalIN4cute5tupleIJiiiiEEENS1_10collective13CollectiveMmaINS1_37MainloopSm90TmaGmmaWarpSpecializedFP8ILi6ENS5_IJNS4_1CILi1EEESB_SB_EEENS1_35KernelTmaWarpSpecializedCooperativeEEENS5_IJNSA_ILi128EEESF_NSA_ILi32EEEEEENS_12float_e4m3_tENS5_IJlSB_lEEESI_SJ_NS4_8TiledMMAINS4_8MMA_AtomIJNS4_4SM904GMMA31MMA_64x128x32_F32E4M3E4M3_SS_TNILNSN_7ScaleInE1ELSP_1EEEEEENS4_6LayoutINS5_IJNSA_ILi2EEESB_SB_EEENS5_IJSB_NSA_ILi0EEESV_EEEEENS5_IJNS4_10UnderscoreESY_SY_EEEEENS4_13SM90_TMA_LOADENS4_14ComposedLayoutINS4_7SwizzleILi1ELi4ELi3EEENS4_18smem_ptr_flag_bitsILi8EEENSS_INS5_IJNSA_ILi8EEESG_EEENS5_IJSG_SB_EEEEEEEvNS4_8identityES11_S1B_vS1C_EENS_8epilogue10collective6detail29Sm90TmaWarpSpecializedAdapterINS1F_15DefaultEpilogueISI_SJ_SJ_NS1E_6thread17LinearCombinationISI_Li1EffLNS1J_9ScaleType4KindE0ELNS_15FloatRoundStyleE2ESI_EENS1_15EpilogueDefaultEEEEEvvEEEEvNT_6ParamsE,(.L_x_205 - _ZN7cutlass13device_kernelINS_4gemm6kernel13GemmUniversalIN4cute5tupleIJiiiiEEENS1_10collective13CollectiveMmaINS1_37MainloopSm90TmaGmmaWarpSpecializedFP8ILi6ENS5_IJNS4_1CILi1EEESB_SB_EEENS1_35KernelTmaWarpSpecializedCooperativeEEENS5_IJNSA_ILi128EEESF_NSA_ILi32EEEEEENS_12float_e4m3_tENS5_IJlSB_lEEESI_SJ_NS4_8TiledMMAINS4_8MMA_AtomIJNS4_4SM904GMMA31MMA_64x128x32_F32E4M3E4M3_SS_TNILNSN_7ScaleInE1ELSP_1EEEEEENS4_6LayoutINS5_IJNSA_ILi2EEESB_SB_EEENS5_IJSB_NSA_ILi0EEESV_EEEEENS5_IJNS4_10UnderscoreESY_SY_EEEEENS4_13SM90_TMA_LOADENS4_14ComposedLayoutINS4_7SwizzleILi1ELi4ELi3EEENS4_18smem_ptr_flag_bitsILi8EEENSS_INS5_IJNSA_ILi8EEESG_EEENS5_IJSG_SB_EEEEEEEvNS4_8identityES11_S1B_vS1C_EENS_8epilogue10collective6detail29Sm90TmaWarpSpecializedAdapterINS1F_15DefaultEpilogueISI_SJ_SJ_NS1E_6thread17LinearCombinationISI_Li1EffLNS1J_9ScaleType4KindE0ELNS_15FloatRoundStyleE2ESI_EENS1_15EpilogueDefaultEEEEEvvEEEEvNT_6ParamsE)
        .other          _ZN7cutlass13device_kernelINS_4gemm6kernel13GemmUniversalIN4cute5tupleIJiiiiEEENS1_10collective13CollectiveMmaINS1_37MainloopSm90TmaGmmaWarpSpecializedFP8ILi6ENS5_IJNS4_1CILi1EEESB_SB_EEENS1_35KernelTmaWarpSpecializedCooperativeEEENS5_IJNSA_ILi128EEESF_NSA_ILi32EEEEEENS_12float_e4m3_tENS5_IJlSB_lEEESI_SJ_NS4_8TiledMMAINS4_8MMA_AtomIJNS4_4SM904GMMA31MMA_64x128x32_F32E4M3E4M3_SS_TNILNSN_7ScaleInE1ELSP_1EEEEEENS4_6LayoutINS5_IJNSA_ILi2EEESB_SB_EEENS5_IJSB_NSA_ILi0EEESV_EEEEENS5_IJNS4_10UnderscoreESY_SY_EEEEENS4_13SM90_TMA_LOADENS4_14ComposedLayoutINS4_7SwizzleILi1ELi4ELi3EEENS4_18smem_ptr_flag_bitsILi8EEENSS_INS5_IJNSA_ILi8EEESG_EEENS5_IJSG_SB_EEEEEEEvNS4_8identityES11_S1B_vS1C_EENS_8epilogue10collective6detail29Sm90TmaWarpSpecializedAdapterINS1F_15DefaultEpilogueISI_SJ_SJ_NS1E_6thread17LinearCombinationISI_Li1EffLNS1J_9ScaleType4KindE0ELNS_15FloatRoundStyleE2ESI_EENS1_15EpilogueDefaultEEEEEvvEEEEvNT_6ParamsE,@"STO_CUDA_ENTRY STV_DEFAULT"
_ZN7cutlass13device_kernelINS_4gemm6kernel13GemmUniversalIN4cute5tupleIJiiiiEEENS1_10collective13CollectiveMmaINS1_37MainloopSm90TmaGmmaWarpSpecializedFP8ILi6ENS5_IJNS4_1CILi1EEESB_SB_EEENS1_35KernelTmaWarpSpecializedCooperativeEEENS5_IJNSA_ILi128EEESF_NSA_ILi32EEEEEENS_12float_e4m3_tENS5_IJlSB_lEEESI_SJ_NS4_8TiledMMAINS4_8MMA_AtomIJNS4_4SM904GMMA31MMA_64x128x32_F32E4M3E4M3_SS_TNILNSN_7ScaleInE1ELSP_1EEEEEENS4_6LayoutINS5_IJNSA_ILi2EEESB_SB_EEENS5_IJSB_NSA_ILi0EEESV_EEEEENS5_IJNS4_10UnderscoreESY_SY_EEEEENS4_13SM90_TMA_LOADENS4_14ComposedLayoutINS4_7SwizzleILi1ELi4ELi3EEENS4_18smem_ptr_flag_bitsILi8EEENSS_INS5_IJNSA_ILi8EEESG_EEENS5_IJSG_SB_EEEEEEEvNS4_8identityES11_S1B_vS1C_EENS_8epilogue10collective6detail29Sm90TmaWarpSpecializedAdapterINS1F_15DefaultEpilogueISI_SJ_SJ_NS1E_6thread17LinearCombinationISI_Li1EffLNS1J_9ScaleType4KindE0ELNS_15FloatRoundStyleE2ESI_EENS1_15EpilogueDefaultEEEEEvvEEEEvNT_6ParamsE:
[----:B------:R-:W-:Y:S01]  /*0000*/  LDC R1, c[0x0][0x28] ;  /* 0x00000a00ff017b82 */ /* 0x000fe20000000800 */
[----:B------:R-:W0:Y:S01]  /*0010*/  S2R R0, SR_TID.X ;  /* 0x0000000000007919 */ /* 0x000e220000002100 */
[----:B------:R-:W-:Y:S01]  /*0020*/  ELECT P0, URZ, PT ;  /* 0x00000000003f782f */ /* 0x000fe20003800000 */
[----:B------:R-:W-:Y:S01]  /*0030*/  BSSY B0, `(.L_x_0) ;  /* 0x000000f000007945 */ /* 0x000fe20003800000 */
[--C-:B0-----:R-:W-:Y:S02]  /*0040*/  SHF.R.U32.HI R2, RZ, 0x5, R0.reuse ;  /* 0x00000005ff027819 */ /* 0x101fe40000011600 */
[----:B------:R-:W-:-:S03]  /*0050*/  SHF.R.U32.HI R3, RZ, 0x7, R0 ;  /* 0x00000007ff037819 */ /* 0x000fc60000011600 */
[----:B------:R-:W0:Y:S04]  /*0060*/  SHFL.IDX PT, R5, R2, RZ, 0x1f ;  /* 0x00001fff02057589 */ /* 0x000e2800000e0000 */
[----:B------:R1:W2:Y:S01]  /*0070*/  SHFL.IDX PT, R6, R3, RZ, 0x1f ;  /* 0x00001fff03067589 */ /* 0x0002a200000e0000 */
[----:B0-----:R-:W-:-:S13]  /*0080*/  ISETP.NE.OR P0, PT, R5, RZ, !P0 ;  /* 0x000000ff0500720c */ /* 0x001fda0004705670 */
[----:B-12---:R-:W-:Y:S05]  /*0090*/  @P0 BRA `(.L_x_1) ;  /* 0x0000000000200947 */ /* 0x006fea0003800000 */
[----:B------:R-:W-:Y:S02]  /*00a0*/  ULDC.64 UR4, c[0x0][0x198] ;  /* 0x0000660000047ab9 */ /* 0x000fe40000000a00 */
[----:B------:R-:W-:Y:S02]  /*00b0*/  UIADD3 UR6, UP0, UR4, 0xf0, URZ ;  /* 0x000000f004067890 */ /* 0x000fe4000ff1e03f */
[----:B------:R-:W-:Y:S02]  /*00c0*/  UIADD3 UR4, UP1, UR4, 0x1f0, URZ ;  /* 0x000001f004047890 */ /* 0x000fe4000ff3e03f */
[----:B------:R-:W-:Y:S02]  /*00d0*/  UIADD3.X UR7, URZ, UR5, URZ, UP0, !UPT ;  /* 0x000000053f077290 */ /* 0x000fe400087fe43f */
[----:B------:R-:W-:-:S07]  /*00e0*/  UIADD3.X UR5, URZ, UR5, URZ, UP1, !UPT ;  /* 0x000000053f057290 */ /* 0x000fce0008ffe43f */
[----:B------:R0:W-:Y:S02]  /*00f0*/  UTMACCTL.PF [UR6] ;  /* 0x00000000060079b9 */ /* 0x0001e40008040000 */
[----:B------:R0:W-:Y:S02]  /*0100*/  UTMACCTL.PF [UR4] ;  /* 0x00000000040079b9 */ /* 0x0001e40008040000 */
[----:B0-----:R-:W-:Y:S01]  /*0110*/  NOP ;  /* 0x0000000000007918 */ /* 0x001fe20000000000 */
.L_x_1:
[----:B------:R-:W-:Y:S05]  /*0120*/  BSYNC B0 ;  /* 0x0000000000007941 */ /* 0x000fea0003800000 */
.L_x_0:
[----:B------:R-:W0:Y:S02]  /*0130*/  SHFL.IDX PT, R3, R2, RZ, 0x1f ;  /* 0x00001fff02037589 */ /* 0x000e2400000e0000 */
[----:B0-----:R-:W-:-:S13]  /*0140*/  ISETP.NE.AND P0, PT, R3, RZ, PT ;  /* 0x000000ff0300720c */ /* 0x001fda0003f05270 */
[----:B------:R-:W-:Y:S05]  /*0150*/  @P0 BRA `(.L_x_2) ;  /* 0x0000000000680947 */ /* 0x000fea0003800000 */
[----:B------:R-:W0:Y:S01]  /*0160*/  S2UR UR8, SR_CgaCtaId ;  /* 0x00000000000879c3 */ /* 0x000e220000008800 */
[----:B------:R-:W-:Y:S01]  /*0170*/  UMOV UR4, 0x400 ;  /* 0x0000040000047882 */ /* 0x000fe20000000000 */
[----:B------:R-:W-:Y:S01]  /*0180*/  UMOV UR5, 0x1 ;  /* 0x0000000100057882 */ /* 0x000fe20000000000 */
[----:B------:R-:W-:Y:S01]  /*0190*/  UMOV UR6, 0x100 ;  /* 0x0000010000067882 */ /* 0x000fe20000000000 */
[----:B------:R-:W-:Y:S01]  /*01a0*/  ELECT P0, URZ, PT ;  /* 0x00000000003f782f */ /* 0x000fe20003800000 */
[----:B------:R-:W-:-:S04]  /*01b0*/  UIADD3 UR6, -UR6, 0x100000, URZ ;  /* 0x0010000006067890 */ /* 0x000fc8000fffe13f */
[----:B------:R-:W-:Y:S02]  /*01c0*/  USHF.L.U32 UR7, UR6, 0xb, URZ ;  /* 0x0000000b06077899 */ /* 0x000fe4000800063f */
[----:B------:R-:W-:Y:S02]  /*01d0*/  USHF.L.U32 UR6, UR6, 0x1, URZ ;  /* 0x0000000106067899 */ /* 0x000fe4000800063f */
[----:B0-----:R-:W-:Y:S02]  /*01e0*/  ULEA UR8, UR8, UR4, 0x18 ;  /* 0x0000000408087291 */ /* 0x001fe4000f8ec03f */
[----:B------:R-:W-:-:S04]  /*01f0*/  UIADD3 UR4, -UR5, 0x100000, URZ ;  /* 0x0010000005047890 */ /* 0x000fc8000fffe13f */
[----:B------:R-:W-:Y:S02]  /*0200*/  USHF.L.U32 UR5, UR4, 0xb, URZ ;  /* 0x0000000b04057899 */ /* 0x000fe4000800063f */
[----:B------:R-:W-:Y:S01]  /*0210*/  USHF.L.U32 UR4, UR4, 0x1, URZ ;  /* 0x0000000104047899 */ /* 0x000fe2000800063f */
[----:B------:R-:W0:Y:S11]  /*0220*/  FENCE.VIEW.ASYNC.S ;  /* 0x00000000000073c6 */ /* 0x000e360000000000 */
[----:B0-----:R0:W1:Y:S01]  /*0230*/  SYNCS.EXCH.64 URZ, [UR8], UR4 ;  /* 0x00000004083f75b2 */ /* 0x0010620008000100 */
[----:B------:R0:W2:Y:S01]  /*0240*/  SYNCS.EXCH.64 URZ, [UR8+0x30], UR6 ;  /* 0x00003006083f75b2 */ /* 0x0000a20008000100 */
[----:B------:R0:W3:Y:S01]  /*0250*/  SYNCS.EXCH.64 URZ, [UR8+0x8], UR4 ;  /* 0x00000804083f75b2 */ /* 0x0000e20008000100 */
[----:B------:R0:W4:Y:S01]  /*0260*/  SYNCS.EXCH.64 URZ, [UR8+0x38], UR6 ;  /* 0x00003806083f75b2 */ /* 0x0001220008000100 */
[----:B------:R0:W0:Y:S01]  /*0270*/  SYNCS.EXCH.64 URZ, [UR8+0x10], UR4 ;  /* 0x00001004083f75b2 */ /* 0x0000220008000100 */
[----:B------:R0:W0:Y:S01]  /*0280*/  SYNCS.EXCH.64 URZ, [UR8+0x40], UR6 ;  /* 0x00004006083f75b2 */ /* 0x0000220008000100 */
[----:B------:R0:W0:Y:S01]  /*0290*/  SYNCS.EXCH.64 URZ, [UR8+0x18], UR4 ;  /* 0x00001804083f75b2 */ /* 0x0000220008000100 */
[----:B------:R0:W0:Y:S01]  /*02a0*/  SYNCS.EXCH.64 URZ, [UR8+0x48], UR6 ;  /* 0x00004806083f75b2 */ /* 0x0000220008000100 */
[----:B------:R0:W0:Y:S01]  /*02b0*/  SYNCS.EXCH.64 URZ, [UR8+0x20], UR4 ;  /* 0x00002004083f75b2 */ /* 0x0000220008000100 */
[----:B------:R0:W0:Y:S01]  /*02c0*/  SYNCS.EXCH.64 URZ, [UR8+0x50], UR6 ;  /* 0x00005006083f75b2 */ /* 0x0000220008000100 */
[----:B------:R0:W0:Y:S01]  /*02d0*/  SYNCS.EXCH.64 URZ, [UR8+0x28], UR4 ;  /* 0x00002804083f75b2 */ /* 0x0000220008000100 */
[----:B------:R0:W0:Y:S01]  /*02e0*/  SYNCS.EXCH.64 URZ, [UR8+0x58], UR6 ;  /* 0x00005806083f75b2 */ /* 0x0000220008000100 */
[----:B------:R-:W-:Y:S01]  /*02f0*/  NOP ;  /* 0x0000000000007918 */ /* 0x000fe20000000000 */
.L_x_2:
[----:B------:R-:W5:Y:S01]  /*0300*/  SHFL.IDX PT, R2, R2, RZ, 0x1f ;  /* 0x00001fff02027589 */ /* 0x000f6200000e0000 */
[----:B------:R-:W1:Y:S01]  /*0310*/  LDC R3, c[0x0][0x65c] ;  /* 0x00019700ff037b82 */ /* 0x000e620000000800 */
[----:B------:R-:W-:Y:S02]  /*0320*/  ELECT P0, URZ, PT ;  /* 0x00000000003f782f */ /* 0x000fe40003800000 */
[----:B------:R-:W-:Y:S01]  /*0330*/  SHF.R.S32.HI R4, RZ, 0x1f, R5 ;  /* 0x0000001fff047819 */ /* 0x000fe20000011405 */
[----:B------:R-:W2:Y:S01]  /*0340*/  S2R R10, SR_CTAID.Y ;  /* 0x00000000000a7919 */ /* 0x000ea20000002600 */
[----:B0-----:R-:W-:Y:S01]  /*0350*/  UMOV UR4, 0x20 ;  /* 0x0000002000047882 */ /* 0x001fe20000000000 */
[C---:B------:R-:W-:Y:S01]  /*0360*/  ISETP.NE.AND P3, PT, R6.reuse, RZ, PT ;  /* 0x000000ff0600720c */ /* 0x040fe20003f65270 */
[----:B------:R-:W-:Y:S01]  /*0370*/  VIADD R11, R6, 0xffffffff ;  /* 0xffffffff060b7836 */ /* 0x000fe20000000000 */
[----:B------:R-:W0:Y:S01]  /*0380*/  S2R R8, SR_CTAID.X ;  /* 0x0000000000087919 */ /* 0x000e220000002500 */
[----:B------:R-:W-:Y:S01]  /*0390*/  LEA.HI R4, R4, R5, RZ, 0x2 ;  /* 0x0000000504047211 */ /* 0x000fe200078f10ff */
[----:B------:R-:W-:Y:S01]  /*03a0*/  NOP ;  /* 0x0000000000007918 */ /* 0x000fe20000000000 */
[----:B------:R-:W-:Y:S01]  /*03b0*/  NOP ;  /* 0x0000000000007918 */ /* 0x000fe20000000000 */
[----:B------:R-:W-:-:S02]  /*03c0*/  ISETP.GE.U32.AND P1, PT, R11, 0x2, PT ;  /* 0x000000020b00780c */ /* 0x000fc40003f26070 */
[----:B------:R-:W-:-:S05]  /*03d0*/  LOP3.LUT R4, R4, 0xfffffffc, RZ, 0xc0, !PT ;  /* 0xfffffffc04047812 */ /* 0x000fca00078ec0ff */
[----:B------:R-:W-:Y:S01]  /*03e0*/  IMAD.IADD R5, R5, 0x1, -R4 ;  /* 0x0000000105057824 */ /* 0x000fe200078e0a04 */
[----:B-----5:R-:W-:Y:S02]  /*03f0*/  ISETP.NE.OR P0, PT, R2, RZ, !P0 ;  /* 0x000000ff0200720c */ /* 0x020fe40004705670 */
[----:B-1----:R-:W-:-:S11]  /*0400*/  ISETP.NE.AND P2, PT, R3, 0x1, PT ;  /* 0x000000010300780c */ /* 0x002fd60003f45270 */
[----:B------:R-:W-:Y:S01]  /*0410*/  VOTEU.ALL UP0, P0 ;  /* 0x00000000003f7886 */ /* 0x000fe20000000000 */
[----:B------:R-:W-:Y:S01]  /*0420*/  VOTEU.ALL UP1, P0 ;  /* 0x00000000003f7886 */ /* 0x000fe20000020000 */
[----:B------:R-:W0:Y:S01]  /*0430*/  @P2 LDC R9, c[0x0][0x10] ;  /* 0x00000400ff092b82 */ /* 0x000e220000000800 */
[----:B--2---:R-:W-:Y:S02]  /*0440*/  @P2 IMAD.MOV.U32 R2, RZ, RZ, R10 ;  /* 0x000000ffff022224 */ /* 0x004fe400078e000a */
[----:B------:R-:W-:Y:S01]  /*0450*/  @!UP0 UMOV UR6, 0x400 ;  /* 0x0000040000068882 */ /* 0x000fe20000000000 */
[----:B------:R-:W-:-:S04]  /*0460*/  @!UP0 UIADD3 UR4, -UR4, 0x100000, URZ ;  /* 0x0010000004048890 */ /* 0x000fc8000fffe13f */
[----:B------:R-:W-:Y:S02]  /*0470*/  @!UP0 USHF.L.U32 UR5, UR4, 0xb, URZ ;  /* 0x0000000b04058899 */ /* 0x000fe4000800063f */
[----:B------:R-:W-:Y:S01]  /*0480*/  @!UP0 USHF.L.U32 UR4, UR4, 0x1, URZ ;  /* 0x0000000104048899 */ /* 0x000fe2000800063f */
[----:B------:R-:W-:Y:S02]  /*0490*/  @P2 IMAD.MOV.U32 R3, RZ, RZ, RZ ;  /* 0x000000ffff032224 */ /* 0x000fe400078e00ff */
[----:B------:R-:W-:Y:S01]  /*04a0*/  @P2 IMAD.MOV.U32 R13, RZ, RZ, RZ ;  /* 0x000000ffff0d2224 */ /* 0x000fe200078e00ff */
[----:B------:R-:W1:Y:S08]  /*04b0*/  @!UP0 S2UR UR7, SR_CgaCtaId ;  /* 0x00000000000789c3 */ /* 0x000e700000008800 */
[----:B------:R-:W2:Y:S01]  /*04c0*/  @!P2 LDC R7, c[0x0][0xc] ;  /* 0x00000300ff07ab82 */ /* 0x000ea20000000800 */
[----:B0-----:R-:W-:-:S04]  /*04d0*/  @P2 IMAD.WIDE.U32 R2, R8, R9, R2 ;  /* 0x0000000908022225 */ /* 0x001fc800078e0002 */
[----:B------:R-:W-:Y:S02]  /*04e0*/  IMAD.MOV.U32 R9, RZ, RZ, RZ ;  /* 0x000000ffff097224 */ /* 0x000fe400078e00ff */
[----:B------:R-:W-:Y:S01]  /*04f0*/  @P2 IMAD.IADD R3, R3, 0x1, R13 ;  /* 0x0000000103032824 */ /* 0x000fe200078e020d */
[----:B-1----:R-:W-:Y:S01]  /*0500*/  @!UP0 ULEA UR6, UR7, UR6, 0x18 ;  /* 0x0000000607068291 */ /* 0x002fe2000f8ec03f */
[----:B------:R-:W-:Y:S01]  /*0510*/  VOTEU.ALL UP0, P0 ;  /* 0x00000000003f7886 */ /* 0x000fe20000000000 */
[----:B------:R-:W-:-:S04]  /*0520*/  ISETP.NE.AND P0, PT, R5, 0x3, PT ;  /* 0x000000030500780c */ /* 0x000fc80003f05270 */
[----:B------:R-:W-:-:S04]  /*0530*/  ISETP.EQ.OR P0, PT, R5, RZ, !P0 ;  /* 0x000000ff0500720c */ /* 0x000fc80004702670 */
[----:B------:R-:W-:Y:S01]  /*0540*/  ISETP.EQ.AND P0, PT, R6, RZ, P0 ;  /* 0x000000ff0600720c */ /* 0x000fe20000702270 */
[----:B------:R-:W0:Y:S02]  /*0550*/  FENCE.VIEW.ASYNC.S ;  /* 0x00000000000073c6 */ /* 0x000e240000000000 */
[----:B0-----:R0:W3:Y:S01]  /*0560*/  @!UP0 SYNCS.EXCH.64 URZ, [UR6+0x70], UR4 ;  /* 0x00007004063f85b2 */ /* 0x0010e20008000100 */
[----:B--2---:R-:W-:Y:S01]  /*0570*/  @!P2 IMAD.WIDE.U32 R6, R7, R10, R8 ;  /* 0x0000000a0706a225 */ /* 0x004fe200078e0008 */
[----:B------:R-:W-:-:S03]  /*0580*/  SEL R4, RZ, 0x1, !P0 ;  /* 0x00000001ff047807 */ /* 0x000fc60004000000 */
[----:B------:R-:W-:Y:S02]  /*0590*/  @!P2 IMAD.MOV.U32 R2, RZ, RZ, R6 ;  /* 0x000000ffff02a224 */ /* 0x000fe400078e0006 */
[----:B------:R-:W-:Y:S01]  /*05a0*/  @!P2 IMAD.MOV.U32 R3, RZ, RZ, R7 ;  /* 0x000000ffff03a224 */ /* 0x000fe200078e0007 */
[----:B------:R-:W-:Y:S01]  /*05b0*/  SEL R4, R4, 0x2, P1 ;  /* 0x0000000204047807 */ /* 0x000fe20000800000 */
[----:B------:R0:W3:Y:S01]  /*05c0*/  @!UP1 SYNCS.EXCH.64 URZ, [UR6+0x78], UR4 ;  /* 0x00007804063f95b2 */ /* 0x0000e20008000100 */
[----:B------:R-:W-:Y:S01]  /*05d0*/  NOP ;  /* 0x0000000000007918 */ /* 0x000fe20000000000 */
[----:B---34-:R-:W-:Y:S06]  /*05e0*/  BAR.SYNC.DEFER_BLOCKING 0x0 ;  /* 0x0000000000007b1d */ /* 0x018fec0000010000 */
[----:B------:R-:W-:Y:S05]  /*05f0*/  @!P3 BRA `(.L_x_3) ;  /* 0x000000740034b947 */ /* 0x000fea0003800000 */
[----:B------:R-:W-:-:S13]  /*0600*/  ISETP.GT.U32.AND P0, PT, R11, 0x1, PT ;  /* 0x000000010b00780c */ /* 0x000fda0003f04070 */
[----:B0-----:R-:W-:Y:S05]  /*0610*/  @P0 EXIT ;  /* 0x000000000000094d */ /* 0x001fea0003800000 */
[----:B------:R-:W-:Y:S01]  /*0620*/  ULDC.64 UR4, c[0x0][0x650] ;  /* 0x0001940000047ab9 */ /* 0x000fe20000000a00 */
[----:B------:R-:W-:Y:S01]  /*0630*/  PRMT R12, RZ, 0x7610, R12 ;  /* 0x00007610ff0c7816 */ /* 0x000fe2000000000c */
[----:B------:R-:W-:Y:S01]  /*0640*/  IMAD.MOV.U32 R6, RZ, RZ, -0x1 ;  /* 0xffffffffff067424 */ /* 0x000fe200078e00ff */
[----:B------:R-:W-:Y:S01]  /*0650*/  ISETP.GE.U32.AND P0, PT, R2, UR4, PT ;  /* 0x0000000402007c0c */ /* 0x000fe2000bf06070 */
[----:B------:R-:W-:Y:S02]  /*0660*/  IMAD.MOV.U32 R7, RZ, RZ, -0x1 ;  /* 0xffffffffff077424 */ /* 0x000fe400078e00ff */
[----:B------:R-:W-:Y:S01]  /*0670*/  IMAD.MOV.U32 R5, RZ, RZ, -0x1 ;  /* 0xffffffffff057424 */ /* 0x000fe200078e00ff */
[----:B------:R-:W-:-:S13]  /*0680*/  ISETP.GE.U32.AND.EX P0, PT, R3, UR5, PT, P0 ;  /* 0x0000000503007c0c */ /* 0x000fda000bf06100 */
[----:B------:R-:W-:Y:S05]  /*0690*/  @P0 BRA `(.L_x_4) ;  /* 0x00000004005c0947 */ /* 0x000fea0003800000 */
[----:B------:R-:W0:Y:S01]  /*06a0*/  LDC.64 R16, c[0x0][0x628] ;  /* 0x00018a00ff107b82 */ /* 0x000e220000000a00 */
[----:B------:R-:W-:Y:S02]  /*06b0*/  IMAD.MOV.U32 R6, RZ, RZ, R2 ;  /* 0x000000ffff067224 */ /* 0x000fe400078e0002 */
[----:B------:R-:W-:-:S05]  /*06c0*/  IMAD.MOV.U32 R7, RZ, RZ, R3 ;  /* 0x000000ffff077224 */ /* 0x000fca00078e0003 */
[----:B------:R-:W1:Y:S08]  /*06d0*/  LDC R18, c[0x0][0x630] ;  /* 0x00018c00ff127b82 */ /* 0x000e700000000800 */
[----:B------:R-:W2:Y:S01]  /*06e0*/  LDC.64 R20, c[0x0][0x620] ;  /* 0x00018800ff147b82 */ /* 0x000ea20000000a00 */
[----:B0-----:R-:W-:-:S04]  /*06f0*/  ISETP.NE.U32.AND P0, PT, R16, RZ, PT ;  /* 0x000000ff1000720c */ /* 0x001fc80003f05070 */
[----:B------:R-:W-:-:S13]  /*0700*/  ISETP.NE.AND.EX P0, PT, R17, RZ, PT, P0 ;  /* 0x000000ff1100720c */ /* 0x000fda0003f05300 */
[----:B-12---:R-:W-:Y:S05]  /*0710*/  @!P0 BRA `(.L_x_5) ;  /* 0x0000000000288947 */ /* 0x006fea0003800000 */
[----:B------:R-:W0:Y:S02]  /*0720*/  LDC R5, c[0x0][0x634] ;  /* 0x00018d00ff057b82 */ /* 0x000e240000000800 */
[----:B0-----:R-:W-:-:S05]  /*0730*/  IADD3 R5, P0, R2, R5, RZ ;  /* 0x0000000502057210 */ /* 0x001fca0007f1e0ff */
[----:B------:R-:W-:-:S04]  /*0740*/  IMAD.X R11, RZ, RZ, R3, P0 ;  /* 0x000000ffff0b7224 */ /* 0x000fc800000e0603 */
[----:B------:R-:W-:-:S04]  /*0750*/  IMAD.WIDE.U32 R6, R11, R16, RZ ;  /* 0x000000100b067225 */ /* 0x000fc800078e00ff */
[----:B------:R-:W-:-:S04]  /*0760*/  IMAD.WIDE.U32 R12, P0, R5, R17, R6 ;  /* 0x00000011050c7225 */ /* 0x000fc80007800006 */
[----:B------:R-:W-:-:S04]  /*0770*/  IMAD.WIDE.U32 R6, R5, R16, RZ ;  /* 0x0000001005067225 */ /* 0x000fc800078e00ff */
[----:B------:R-:W-:Y:S01]  /*0780*/  IMAD.X R15, RZ, RZ, RZ, P0 ;  /* 0x000000ffff0f7224 */ /* 0x000fe200000e06ff */
[----:B------:R-:W-:Y:S01]  /*0790*/  IADD3 RZ, P0, R7, R12, RZ ;  /* 0x0000000c07ff7210 */ /* 0x000fe20007f1e0ff */
[----:B------:R-:W-:-:S04]  /*07a0*/  IMAD.MOV.U32 R14, RZ, RZ, R13 ;  /* 0x000000ffff0e7224 */ /* 0x000fc800078e000d */
[----:B------:R-:W-:-:S08]  /*07b0*/  IMAD.WIDE.U32.X R6, R11, R17, R14, P0 ;  /* 0x000000110b067225 */ /* 0x000fd000000e040e */
.L_x_5:
[--C-:B------:R-:W-:Y:S01]  /*07c0*/  SHF.R.U64 R26, R6, R18, R7.reuse ;  /* 0x00000012061a7219 */ /* 0x100fe20000001207 */
[----:B------:R-:W0:Y:S01]  /*07d0*/  LDC.64 R22, c[0x0][0x640] ;  /* 0x00019000ff167b82 */ /* 0x000e220000000a00 */
[----:B------:R-:W-:Y:S01]  /*07e0*/  I2FP.F32.U32 R5, R8 ;  /* 0x0000000800057245 */ /* 0x000fe20000201000 */
[----:B------:R-:W-:Y:S01]  /*07f0*/  ULDC UR4, c[0x0][0x150] ;  /* 0x0000540000047ab9 */ /* 0x000fe20000000800 */
[----:B------:R-:W-:Y:S02]  /*0800*/  SHF.R.U32.HI R6, RZ, R18, R7 ;  /* 0x00000012ff067219 */ /* 0x000fe40000011607 */
[----:B------:R-:W-:Y:S01]  /*0810*/  IADD3 R11, P0, RZ, -R26, RZ ;  /* 0x8000001aff0b7210 */ /* 0x000fe20007f1e0ff */
[----:B------:R-:W-:Y:S01]  /*0820*/  FMUL R5, R5, UR4 ;  /* 0x0000000405057c20 */ /* 0x000fe20008400000 */
[----:B------:R-:W-:Y:S01]  /*0830*/  ULDC UR4, c[0x0][0x154] ;  /* 0x0000550000047ab9 */ /* 0x000fe20000000800 */
[----:B------:R-:W1:Y:S02]  /*0840*/  LDC R14, c[0x0][0x618] ;  /* 0x00018600ff0e7b82 */ /* 0x000e640000000800 */
[----:B------:R-:W-:-:S02]  /*0850*/  IMAD.X R13, RZ, RZ, ~R6, P0 ;  /* 0x000000ffff0d7224 */ /* 0x000fc400000e0e06 */
[----:B------:R-:W2:Y:S01]  /*0860*/  F2I.U32.TRUNC.NTZ R5, R5 ;  /* 0x0000000500057305 */ /* 0x000ea2000020f000 */
[----:B------:R-:W-:-:S03]  /*0870*/  IMAD.WIDE.U32 R6, R11, R20, R2 ;  /* 0x000000140b067225 */ /* 0x000fc600078e0002 */
[----:B------:R-:W3:Y:S01]  /*0880*/  LDC R9, c[0x0][0x144] ;  /* 0x00005100ff097b82 */ /* 0x000ee20000000800 */
[----:B------:R-:W-:-:S04]  /*0890*/  IMAD R12, R13, R20, RZ ;  /* 0x000000140d0c7224 */ /* 0x000fc800078e02ff */
[----:B------:R-:W-:Y:S02]  /*08a0*/  IMAD R11, R11, R21, R12 ;  /* 0x000000150b0b7224 */ /* 0x000fe400078e020c */
[----:B------:R-:W-:Y:S01]  /*08b0*/  IMAD.MOV.U32 R12, RZ, RZ, 0x1 ;  /* 0x00000001ff0c7424 */ /* 0x000fe200078e00ff */
[----:B------:R-:W4:Y:S01]  /*08c0*/  LDC R18, c[0x0][0x608] ;  /* 0x00018200ff127b82 */ /* 0x000f220000000800 */
[----:B------:R-:W-:Y:S01]  /*08d0*/  IMAD.IADD R11, R7, 0x1, R11 ;  /* 0x00000001070b7824 */ /* 0x000fe200078e020b */
[----:B0-----:R-:W-:Y:S01]  /*08e0*/  ISETP.NE.U32.AND P0, PT, R22, RZ, PT ;  /* 0x000000ff1600720c */ /* 0x001fe20003f05070 */
[----:B--2---:R-:W-:-:S03]  /*08f0*/  IMAD.MOV R7, RZ, RZ, -R5 ;  /* 0x000000ffff077224 */ /* 0x004fc600078e0a05 */
[----:B------:R-:W-:Y:S02]  /*0900*/  ISETP.NE.AND.EX P0, PT, R23, RZ, PT, P0 ;  /* 0x000000ff1700720c */ /* 0x000fe40003f05300 */
[----:B------:R-:W0:Y:S01]  /*0910*/  LDC R13, c[0x0][0x658] ;  /* 0x00019600ff0d7b82 */ /* 0x000e220000000800 */
[--C-:B-1----:R-:W-:Y:S02]  /*0920*/  SHF.R.U64 R16, R6, R14, R11.reuse ;  /* 0x0000000e06107219 */ /* 0x102fe4000000120b */
[----:B------:R-:W-:Y:S02]  /*0930*/  I2FP.F32.U32 R6, R10 ;  /* 0x0000000a00067245 */ /* 0x000fe40000201000 */
[----:B------:R-:W-:-:S03]  /*0940*/  SHF.R.U32.HI R11, RZ, R14, R11 ;  /* 0x0000000eff0b7219 */ /* 0x000fc6000001160b */
[----:B------:R-:W1:Y:S01]  /*0950*/  LDC R17, c[0x0][0x148] ;  /* 0x00005200ff117b82 */ /* 0x000e620000000800 */
[----:B---3--:R-:W-:Y:S02]  /*0960*/  IMAD R5, R9, R7, R8 ;  /* 0x0000000709057224 */ /* 0x008fe400078e0208 */
[----:B------:R-:W-:Y:S01]  /*0970*/  FMUL R7, R6, UR4 ;  /* 0x0000000406077c20 */ /* 0x000fe20008400000 */
[----:B------:R-:W-:-:S03]  /*0980*/  IMAD.MOV.U32 R6, RZ, RZ, -0x1 ;  /* 0xffffffffff067424 */ /* 0x000fc600078e00ff */
[----:B------:R2:W3:Y:S01]  /*0990*/  F2I.U32.TRUNC.NTZ R15, R7 ;  /* 0x00000007000f7305 */ /* 0x0004e2000020f000 */
[----:B------:R-:W1:Y:S01]  /*09a0*/  LDC R21, c[0x0][0x600] ;  /* 0x00018000ff157b82 */ /* 0x000e620000000800 */
[-CC-:B----4-:R-:W-:Y:S02]  /*09b0*/  SHF.R.U64 R27, R16, R18.reuse, R11.reuse ;  /* 0x00000012101b7219 */ /* 0x190fe4000000120b */
[----:B------:R-:W-:-:S05]  /*09c0*/  SHF.R.U32.HI R8, RZ, R18, R11 ;  /* 0x00000012ff087219 */ /* 0x000fca000001160b */
[----:B------:R-:W4:Y:S01]  /*09d0*/  LDC R20, c[0x0][0x648] ;  /* 0x00019200ff147b82 */ /* 0x000f220000000800 */
[-CC-:B0-----:R-:W-:Y:S02]  /*09e0*/  SHF.R.U64 R18, R27, R13.reuse, R8.reuse ;  /* 0x0000000d1b127219 */ /* 0x181fe40000001208 */
[-C--:B------:R-:W-:Y:S02]  /*09f0*/  SHF.L.U32 R6, R6, R13.reuse, RZ ;  /* 0x0000000d06067219 */ /* 0x080fe400000006ff */
[-C--:B------:R-:W-:Y:S02]  /*0a00*/  SHF.R.U32.HI R8, RZ, R13.reuse, R8 ;  /* 0x0000000dff087219 */ /* 0x080fe40000011608 */
[----:B------:R-:W-:Y:S01]  /*0a10*/  LOP3.LUT R14, RZ, R6, RZ, 0x33, !PT ;  /* 0x00000006ff0e7212 */ /* 0x000fe200078e33ff */
[----:B------:R-:W0:Y:S01]  /*0a20*/  LDC R25, c[0x0][0x638] ;  /* 0x00018e00ff197b82 */ /* 0x000e220000000800 */
[----:B------:R-:W-:Y:S01]  /*0a30*/  SHF.L.U32 R11, R12, R13, RZ ;  /* 0x0000000d0c0b7219 */ /* 0x000fe200000006ff */
[----:B------:R-:W-:-:S02]  /*0a40*/  IMAD.MOV.U32 R6, RZ, RZ, R18 ;  /* 0x000000ffff067224 */ /* 0x000fc400078e0012 */
[----:B--2---:R-:W-:-:S04]  /*0a50*/  IMAD.MOV.U32 R7, RZ, RZ, R8 ;  /* 0x000000ffff077224 */ /* 0x004fc800078e0008 */
[----:B------:R-:W2:Y:S01]  /*0a60*/  LDC R24, c[0x0][0x610] ;  /* 0x00018400ff187b82 */ /* 0x000ea20000000800 */
[----:B---3--:R-:W-:Y:S05]  /*0a70*/  @!P0 BRA `(.L_x_6) ;  /* 0x0000000000288947 */ /* 0x008fea0003800000 */
[----:B------:R-:W3:Y:S02]  /*0a80*/  LDC R13, c[0x0][0x64c] ;  /* 0x00019300ff0d7b82 */ /* 0x000ee40000000800 */
[----:B---3--:R-:W-:-:S05]  /*0a90*/  IADD3 R13, P0, R18, R13, RZ ;  /* 0x0000000d120d7210 */ /* 0x008fca0007f1e0ff */
        /* <DEDUP_REMOVED lines=8> */
.L_x_6:
[----:B----4-:R-:W-:Y:S01]  /*0b20*/  SHF.R.U64 R6, R6, R20, R7 ;  /* 0x0000001406067219 */ /* 0x010fe20000001207 */
[----:B-1----:R-:W-:Y:S01]  /*0b30*/  VIADD R7, R21, 0xffffffff ;  /* 0xffffffff15077836 */ /* 0x002fe20000000000 */
[----:B------:R-:W-:Y:S01]  /*0b40*/  LOP3.LUT R14, R27, R14, RZ, 0xc0, !PT ;  /* 0x0000000e1b0e7212 */ /* 0x000fe200078ec0ff */
[----:B------:R-:W-:Y:S02]  /*0b50*/  IMAD.MOV R15, RZ, RZ, -R15 ;  /* 0x000000ffff0f7224 */ /* 0x000fe400078e0a0f */
[----:B------:R-:W-:Y:S01]  /*0b60*/  IMAD.MOV R8, RZ, RZ, -R6 ;  /* 0x000000ffff087224 */ /* 0x000fe200078e0a06 */
[----:B------:R-:W-:Y:S01]  /*0b70*/  LOP3.LUT R7, R16, R7, RZ, 0xc0, !PT ;  /* 0x0000000710077212 */ /* 0x000fe200078ec0ff */
[----:B------:R-:W-:Y:S02]  /*0b80*/  IMAD R14, R11, R6, R14 ;  /* 0x000000060b0e7224 */ /* 0x000fe400078e020e */
[----:B------:R-:W-:Y:S02]  /*0b90*/  @P2 IMAD R5, R17, R15, R10 ;  /* 0x0000000f11052224 */ /* 0x000fe400078e020a */
[----:B0-----:R-:W-:-:S02]  /*0ba0*/  IMAD R6, R8, R25, R18 ;  /* 0x0000001908067224 */ /* 0x001fc400078e0212 */
[----:B--2---:R-:W-:Y:S02]  /*0bb0*/  IMAD R5, R14, R24, R5 ;  /* 0x000000180e057224 */ /* 0x004fe400078e0205 */
[----:B------:R-:W-:Y:S02]  /*0bc0*/  IMAD R6, R6, R21, R7 ;  /* 0x0000001506067224 */ /* 0x000fe400078e0207 */
[----:B------:R-:W-:-:S03]  /*0bd0*/  IMAD.MOV.U32 R12, RZ, RZ, 0x1 ;  /* 0x00000001ff0c7424 */ /* 0x000fc600078e00ff */
[----:B------:R-:W-:Y:S02]  /*0be0*/  SEL R7, R6, R5, !P2 ;  /* 0x0000000506077207 */ /* 0x000fe40005000000 */
[----:B------:R-:W-:Y:S01]  /*0bf0*/  SEL R6, R5, R6, !P2 ;  /* 0x0000000605067207 */ /* 0x000fe20005000000 */
[----:B------:R-:W-:-:S07]  /*0c00*/  IMAD.MOV.U32 R5, RZ, RZ, R26 ;  /* 0x000000ffff057224 */ /* 0x000fce00078e001a */
.L_x_4:
[----:B------:R-:W-:-:S08]  /*0c10*/  NOP ;  /* 0x0000000000007918 */ /* 0x000fd00000000000 */
[----:B------:R-:W0:Y:S02]  /*0c20*/  USETMAXREG.TRY_ALLOC.CTAPOOL UP0, 0xe8 ;  /* 0x000000e8000079c8 */ /* 0x000e240008000600 */
[----:B0-----:R-:W-:-:S13]  /*0c30*/  PLOP3.LUT P0, PT, PT, PT, UP0, 0x80, 0x0 ;  /* 0x000000000000781c */ /* 0x001fda0003f0f008 */
[----:B------:R-:W-:Y:S05]  /*0c40*/  @!P0 BRA `(.L_x_4) ;  /* 0xfffffffc00f08947 */ /* 0x000fea000383ffff */
[----:B------:R-:W-:Y:S01]  /*0c50*/  ULDC.64 UR4, c[0x0][0x598] ;  /* 0x0001660000047ab9 */ /* 0x000fe20000000a00 */
[----:B------:R-:W-:Y:S01]  /*0c60*/  ULDC.64 UR18, c[0x0][0x208] ;  /* 0x0000820000127ab9 */ /* 0x000fe20000000a00 */
[----:B------:R-:W-:-:S04]  /*0c70*/  ISETP.NE.U32.AND P0, PT, RZ, UR4, PT ;  /* 0x00000004ff007c0c */ /* 0x000fc8000bf05070 */
[----:B------:R-:W-:-:S13]  /*0c80*/  ISETP.NE.AND.EX P0, PT, RZ, UR5, PT, P0 ;  /* 0x00000005ff007c0c */ /* 0x000fda000bf05300 */
[----:B------:R-:W-:Y:S05]  /*0c90*/  @!P0 BRA `(.L_x_7) ;  /* 0x00000000001c8947 */ /* 0x000fea0003800000 */
[----:B------:R-:W0:Y:S02]  /*0ca0*/  LDC.64 R8, c[0x0][0x598] ;  /* 0x00016600ff087b82 */ /* 0x000e240000000a00 */
[----:B0-----:R-:W2:Y:S02]  /*0cb0*/  LDG.E.64 R8, desc[UR18][R8.64] ;  /* 0x0000001208087981 */ /* 0x001ea4000c1e1b00 */
[----:B--2---:R-:W-:-:S04]  /*0cc0*/  ISETP.NE.U32.AND P0, PT, R8, RZ, PT ;  /* 0x000000ff0800720c */ /* 0x004fc80003f05070 */
[----:B------:R-:W-:-:S13]  /*0cd0*/  ISETP.NE.AND.EX P0, PT, R9, RZ, PT, P0 ;  /* 0x000000ff0900720c */ /* 0x000fda0003f05300 */
[----:B------:R-:W-:Y:S05]  /*0ce0*/  @!P0 BRA `(.L_x_7) ;  /* 0x0000000000088947 */ /* 0x000fea0003800000 */
[----:B------:R0:W5:Y:S01]  /*0cf0*/  LD.E R8, desc[UR18][R8.64] ;  /* 0x0000001208087980 */ /* 0x000162000c101900 */
[----:B------:R-:W-:Y:S05]  /*0d00*/  BRA `(.L_x_8) ;  /* 0x0000000000207947 */ /* 0x000fea0003800000 */
.L_x_7:
[----:B------:R-:W-:Y:S02]  /*0d10*/  ULDC.64 UR4, c[0x0][0x588] ;  /* 0x0001620000047ab9 */ /* 0x000fe40000000a00 */
[----:B------:R-:W-:-:S04]  /*0d20*/  ISETP.NE.U32.AND P0, PT, RZ, UR4, PT ;  /* 0x00000004ff007c0c */ /* 0x000fc8000bf05070 */
[----:B------:R-:W-:-:S13]  /*0d30*/  ISETP.NE.AND.EX P0, PT, RZ, UR5, PT, P0 ;  /* 0x00000005ff007c0c */ /* 0x000fda000bf05300 */
[----:B------:R-:W-:Y:S05]  /*0d40*/  @!P0 BRA `(.L_x_9) ;  /* 0x00000000000c8947 */ /* 0x000fea0003800000 */
[----:B------:R-:W0:Y:S02]  /*0d50*/  LDC.64 R8, c[0x0][0x588] ;  /* 0x00016200ff087b82 */ /* 0x000e240000000a00 */
[----:B0-----:R1:W5:Y:S01]  /*0d60*/  LDG.E R8, desc[UR18][R8.64] ;  /* 0x0000001208087981 */ /* 0x001362000c1e1900 */
[----:B------:R-:W-:Y:S05]  /*0d70*/  BRA `(.L_x_8) ;  /* 0x0000000000047947 */ /* 0x000fea0003800000 */
.L_x_9:
[----:B------:R-:W2:Y:S02]  /*0d80*/  LDC R8, c[0x0][0x580] ;  /* 0x00016000ff087b82 */ /* 0x000ea40000000800 */
.L_x_8:
[----:B------:R-:W-:Y:S02]  /*0d90*/  ULDC.64 UR4, c[0x0][0x5a0] ;  /* 0x0001680000047ab9 */ /* 0x000fe40000000a00 */
[----:B------:R-:W-:-:S04]  /*0da0*/  ISETP.NE.U32.AND P0, PT, RZ, UR4, PT ;  /* 0x00000004ff007c0c */ /* 0x000fc8000bf05070 */
[----:B------:R-:W-:-:S13]  /*0db0*/  ISETP.NE.AND.EX P0, PT, RZ, UR5, PT, P0 ;  /* 0x00000005ff007c0c */ /* 0x000fda000bf05300 */
[----:B------:R-:W-:Y:S05]  /*0dc0*/  @!P0 BRA `(.L_x_10) ;  /* 0x00000000001c8947 */ /* 0x000fea0003800000 */
[----:B------:R-:W3:Y:S02]  /*0dd0*/  LDC.64 R10, c[0x0][0x5a0] ;  /* 0x00016800ff0a7b82 */ /* 0x000ee40000000a00 */
[----:B---3--:R-:W3:Y:S02]  /*0de0*/  LDG.E.64 R10, desc[UR18][R10.64] ;  /* 0x000000120a0a7981 */ /* 0x008ee4000c1e1b00 */
[----:B---3--:R-:W-:-:S04]  /*0df0*/  ISETP.NE.U32.AND P0, PT, R10, RZ, PT ;  /* 0x000000ff0a00720c */ /* 0x008fc80003f05070 */
[----:B------:R-:W-:-:S13]  /*0e00*/  ISETP.NE.AND.EX P0, PT, R11, RZ, PT, P0 ;  /* 0x000000ff0b00720c */ /* 0x000fda0003f05300 */
[----:B------:R-:W-:Y:S05]  /*0e10*/  @!P0 BRA `(.L_x_10) ;  /* 0x0000000000088947 */ /* 0x000fea0003800000 */
[----:B01----:R0:W5:Y:S01]  /*0e20*/  LD.E R9, desc[UR18][R10.64] ;  /* 0x000000120a097980 */ /* 0x003162000c101900 */
[----:B------:R-:W-:Y:S05]  /*0e30*/  BRA `(.L_x_11) ;  /* 0x0000000000207947 */ /* 0x000fea0003800000 */
.L_x_10:
[----:B------:R-:W-:Y:S02]  /*0e40*/  ULDC.64 UR4, c[0x0][0x590] ;  /* 0x0001640000047ab9 */ /* 0x000fe40000000a00 */
[----:B------:R-:W-:-:S04]  /*0e50*/  ISETP.NE.U32.AND P0, PT, RZ, UR4, PT ;  /* 0x00000004ff007c0c */ /* 0x000fc8000bf05070 */
[----:B------:R-:W-:-:S13]  /*0e60*/  ISETP.NE.AND.EX P0, PT, RZ, UR5, PT, P0 ;  /* 0x00000005ff007c0c */ /* 0x000fda000bf05300 */
[----:B------:R-:W-:Y:S05]  /*0e70*/  @!P0 BRA `(.L_x_12) ;  /* 0x00000000000c8947 */ /* 0x000fea0003800000 */
[----:B------:R-:W0:Y:S02]  /*0e80*/  LDC.64 R10, c[0x0][0x590] ;  /* 0x00016400ff0a7b82 */ /* 0x000e240000000a00 */
[----:B01----:R1:W5:Y:S01]  /*0e90*/  LDG.E R9, desc[UR18][R10.64] ;  /* 0x000000120a097981 */ /* 0x003362000c1e1900 */
[----:B------:R-:W-:Y:S05]  /*0ea0*/  BRA `(.L_x_11) ;  /* 0x0000000000047947 */ /* 0x000fea0003800000 */
.L_x_12:
[----:B01----:R-:W3:Y:S02]  /*0eb0*/  LDC R9, c[0x0][0x584] ;  /* 0x00016100ff097b82 */ /* 0x003ee40000000800 */
.L_x_11:
[----:B------:R-:W-:-:S13]  /*0ec0*/  LOP3.LUT P0, RZ, R12, 0xff, RZ, 0xc0, !PT ;  /* 0x000000ff0cff7812 */ /* 0x000fda000780c0ff */
[----:B------:R-:W-:Y:S05]  /*0ed0*/  @!P0 EXIT ;  /* 0x000000000000894d */ /* 0x000fea0003800000 */
[----:B------:R-:W-:Y:S01]  /*0ee0*/  ULDC UR4, c[0x0][0x28c] ;  /* 0x0000a30000047ab9 */ /* 0x000fe20000000800 */
[----:B------:R-:W-:Y:S01]  /*0ef0*/  LOP3.LUT R138, R4, 0x1, RZ, 0xfc, !PT ;  /* 0x00000001048a7812 */ /* 0x000fe200078efcff */
[----:B------:R-:W-:-:S04]  /*0f00*/  UIADD3 UR4, UR4, 0x1f, URZ ;  /* 0x0000001f04047890 */ /* 0x000fc8000fffe03f */
[----:B------:R-:W-:-:S04]  /*0f10*/  USHF.R.S32.HI UR5, URZ, 0x1f, UR4 ;  /* 0x0000001f3f057899 */ /* 0x000fc80008011404 */
[----:B------:R-:W-:-:S03]  /*0f20*/  ULEA.HI UR5, UR5, UR4, URZ, 0x5 ;  /* 0x0000000405057291 */ /* 0x000fc6000f8f283f */
[----:B------:R-:W-:Y:S01]  /*0f30*/  UMOV UR4, URZ ;  /* 0x0000003f00047c82 */ /* 0x000fe20008000000 */
[----:B------:R-:W-:-:S03]  /*0f40*/  USHF.R.S32.HI UR9, URZ, 0x5, UR5 ;  /* 0x000000053f097899 */ /* 0x000fc60008011405 */
[----:B------:R-:W-:-:S09]  /*0f50*/  UMOV UR5, URZ ;  /* 0x0000003f00057c82 */ /* 0x000fd20008000000 */
.L_x_165:
[----:B01----:R-:W-:Y:S01]  /*0f60*/  LOP3.LUT R10, R0, 0x80, RZ, 0xc0, !PT ;  /* 0x00000080000a7812 */ /* 0x003fe200078ec0ff */
[----:B------:R-:W0:Y:S01]  /*0f70*/  S2UR UR13, SR_CgaCtaId ;  /* 0x00000000000d79c3 */ /* 0x000e220000008800 */
[----:B------:R-:W-:Y:S01]  /*0f80*/  UMOV UR12, 0x400 ;  /* 0x00000400000c7882 */ /* 0x000fe20000000000 */
[----:B------:R-:W-:Y:S01]  /*0f90*/  UMOV UR6, URZ ;  /* 0x0000003f00067c82 */ /* 0x000fe20008000000 */
[----:B------:R-:W-:Y:S01]  /*0fa0*/  SHF.R.U32.HI R10, RZ, 0x7, R10 ;  /* 0x00000007ff0a7819 */ /* 0x000fe2000001160a */
[----:B------:R-:W-:Y:S01]  /*0fb0*/  UMOV UR7, URZ ;  /* 0x0000003f00077c82 */ /* 0x000fe20008000000 */
[----:B------:R-:W-:Y:S01]  /*0fc0*/  UMOV UR16, UR5 ;  /* 0x0000000500107c82 */ /* 0x000fe20008000000 */
[----:B------:R-:W-:Y:S02]  /*0fd0*/  CS2R R14, SRZ ;  /* 0x00000000000e7805 */ /* 0x000fe4000001ff00 */
[----:B------:R-:W-:Y:S01]  /*0fe0*/  CS2R R12, SRZ ;  /* 0x00000000000c7805 */ /* 0x000fe2000001ff00 */
[----:B------:R-:W1:Y:S01]  /*0ff0*/  LDC R11, c[0x0][0x28c] ;  /* 0x0000a300ff0b7b82 */ /* 0x000e620000000800 */
[----:B------:R-:W4:Y:S01]  /*1000*/  SHFL.IDX PT, R10, R10, RZ, 0x1f ;  /* 0x00001fff0a0a7589 */ /* 0x000f2200000e0000 */
[----:B------:R-:W-:-:S02]  /*1010*/  CS2R R16, SRZ ;  /* 0x0000000000107805 */ /* 0x000fc4000001ff00 */
[----:B------:R-:W-:Y:S02]  /*1020*/  CS2R R18, SRZ ;  /* 0x0000000000127805 */ /* 0x000fe4000001ff00 */
[----:B------:R-:W-:Y:S02]  /*1030*/  CS2R R20, SRZ ;  /* 0x0000000000147805 */ /* 0x000fe4000001ff00 */
[----:B------:R-:W-:Y:S02]  /*1040*/  CS2R R22, SRZ ;  /* 0x0000000000167805 */ /* 0x000fe4000001ff00 */
[----:B------:R-:W-:Y:S02]  /*1050*/  CS2R R88, SRZ ;  /* 0x0000000000587805 */ /* 0x000fe4000001ff00 */
[----:B------:R-:W-:Y:S02]  /*1060*/  CS2R R90, SRZ ;  /* 0x00000000005a7805 */ /* 0x000fe4000001ff00 */
        /* <DEDUP_REMOVED lines=16> */
[----:B-1----:R-:W-:Y:S02]  /*1170*/  ISETP.GE.AND P0, PT, R11, 0x1, PT ;  /* 0x000000010b00780c */ /* 0x002fe40003f06270 */
[----:B------:R-:W-:Y:S02]  /*1180*/  CS2R R124, SRZ ;  /* 0x00000000007c7805 */ /* 0x000fe4000001ff00 */
[----:B----4-:R-:W-:-:S02]  /*1190*/  R2UR UR8, R10 ;  /* 0x000000000a0872ca */ /* 0x010fc400000e0000 */
[----:B------:R-:W-:Y:S02]  /*11a0*/  CS2R R126, SRZ ;  /* 0x00000000007e7805 */ /* 0x000fe4000001ff00 */
[----:B------:R-:W-:Y:S02]  /*11b0*/  CS2R R128, SRZ ;  /* 0x0000000000807805 */ /* 0x000fe4000001ff00 */
[----:B------:R-:W-:Y:S02]  /*11c0*/  CS2R R130, SRZ ;  /* 0x0000000000827805 */ /* 0x000fe4000001ff00 */
[----:B------:R-:W-:Y:S02]  /*11d0*/  CS2R R132, SRZ ;  /* 0x0000000000847805 */ /* 0x000fe4000001ff00 */
[----:B------:R-:W-:Y:S02]  /*11e0*/  CS2R R134, SRZ ;  /* 0x0000000000867805 */ /* 0x000fe4000001ff00 */
[----:B------:R-:W-:Y:S01]  /*11f0*/  CS2R R136, SRZ ;  /* 0x0000000000887805 */ /* 0x000fe2000001ff00 */
[----:B------:R-:W-:Y:S01]  /*1200*/  IMAD.MOV.U32 R139, RZ, RZ, RZ ;  /* 0x000000ffff8b7224 */ /* 0x000fe200078e00ff */
[----:B------:R-:W-:Y:S01]  /*1210*/  CS2R R24, SRZ ;  /* 0x0000000000187805 */ /* 0x000fe2000001ff00 */
[----:B------:R-:W-:Y:S01]  /*1220*/  IMAD.MOV.U32 R141, RZ, RZ, RZ ;  /* 0x000000ffff8d7224 */ /* 0x000fe200078e00ff */
[----:B---3--:R-:W-:Y:S01]  /*1230*/  CS2R R26, SRZ ;  /* 0x00000000001a7805 */ /* 0x008fe2000001ff00 */
[----:B------:R-:W-:Y:S01]  /*1240*/  IMAD.U32 R142, RZ, RZ, UR4 ;  /* 0x00000004ff8e7e24 */ /* 0x000fe2000f8e00ff */
[----:B------:R-:W-:Y:S01]  /*1250*/  CS2R R28, SRZ ;  /* 0x00000000001c7805 */ /* 0x000fe2000001ff00 */
[----:B------:R-:W-:Y:S01]  /*1260*/  ULEA.HI UR10, UR8, UR8, URZ, 0x1 ;  /* 0x00000008080a7291 */ /* 0x000fe2000f8f083f */
[----:B------:R-:W-:-:S02]  /*1270*/  CS2R R30, SRZ ;  /* 0x00000000001e7805 */ /* 0x000fc4000001ff00 */
[----:B------:R-:W-:Y:S02]  /*1280*/  CS2R R32, SRZ ;  /* 0x0000000000207805 */ /* 0x000fe4000001ff00 */
[----:B------:R-:W-:Y:S01]  /*1290*/  CS2R R34, SRZ ;  /* 0x0000000000227805 */ /* 0x000fe2000001ff00 */
[----:B------:R-:W-:Y:S01]  /*12a0*/  ULOP3.LUT UR11, UR10, 0x1ffffe, URZ, 0xc0, !UPT ;  /* 0x001ffffe0a0b7892 */ /* 0x000fe2000f8ec03f */
[----:B------:R-:W-:Y:S01]  /*12b0*/  CS2R R36, SRZ ;  /* 0x0000000000247805 */ /* 0x000fe2000001ff00 */
[----:B0-----:R-:W-:Y:S01]  /*12c0*/  ULEA UR10, UR13, UR12, 0x18 ;  /* 0x0000000c0d0a7291 */ /* 0x001fe2000f8ec03f */
[----:B------:R-:W-:Y:S01]  /*12d0*/  CS2R R38, SRZ ;  /* 0x0000000000267805 */ /* 0x000fe2000001ff00 */
[----:B------:R-:W-:Y:S01]  /*12e0*/  UIADD3 UR11, UR8, -UR11, URZ ;  /* 0x8000000b080b7290 */ /* 0x000fe2000fffe03f */
[----:B------:R-:W-:Y:S02]  /*12f0*/  CS2R R40, SRZ ;  /* 0x0000000000287805 */ /* 0x000fe4000001ff00 */
[----:B------:R-:W-:Y:S01]  /*1300*/  CS2R R42, SRZ ;  /* 0x00000000002a7805 */ /* 0x000fe2000001ff00 */
[----:B------:R-:W-:Y:S01]  /*1310*/  UMOV UR8, URZ ;  /* 0x0000003f00087c82 */ /* 0x000fe20008000000 */
[----:B------:R-:W-:Y:S01]  /*1320*/  ULEA UR11, UR11, UR10, 0xb ;  /* 0x0000000a0b0b7291 */ /* 0x000fe2000f8e583f */
[----:B------:R-:W-:-:S02]  /*1330*/  CS2R R44, SRZ ;  /* 0x00000000002c7805 */ /* 0x000fc4000001ff00 */
[----:B------:R-:W-:Y:S02]  /*1340*/  CS2R R46, SRZ ;  /* 0x00000000002e7805 */ /* 0x000fe4000001ff00 */
[----:B------:R-:W-:Y:S01]  /*1350*/  CS2R R48, SRZ ;  /* 0x0000000000307805 */ /* 0x000fe2000001ff00 */
[----:B------:R-:W-:Y:S01]  /*1360*/  UIADD3 UR11, UR11, 0x180, URZ ;  /* 0x000001800b0b7890 */ /* 0x000fe2000fffe03f */
[----:B------:R-:W-:Y:S02]  /*1370*/  CS2R R50, SRZ ;  /* 0x0000000000327805 */ /* 0x000fe4000001ff00 */
[----:B------:R-:W-:Y:S02]  /*1380*/  CS2R R52, SRZ ;  /* 0x0000000000347805 */ /* 0x000fe4000001ff00 */
[----:B------:R-:W-:Y:S01]  /*1390*/  CS2R R54, SRZ ;  /* 0x0000000000367805 */ /* 0x000fe2000001ff00 */
[----:B------:R-:W-:Y:S01]  /*13a0*/  USHF.R.U32.HI UR11, URZ, 0x4, UR11 ;  /* 0x000000043f0b7899 */ /* 0x000fe2000801160b */
[----:B------:R-:W-:-:S02]  /*13b0*/  CS2R R56, SRZ ;  /* 0x0000000000387805 */ /* 0x000fc4000001ff00 */
[----:B------:R-:W-:Y:S02]  /*13c0*/  CS2R R58, SRZ ;  /* 0x00000000003a7805 */ /* 0x000fe4000001ff00 */
[----:B------:R-:W-:Y:S01]  /*13d0*/  CS2R R60, SRZ ;  /* 0x00000000003c7805 */ /* 0x000fe2000001ff00 */
[----:B------:R-:W-:Y:S01]  /*13e0*/  ULOP3.LUT UR11, UR11, 0x3fff, URZ, 0xc0, !UPT ;  /* 0x00003fff0b0b7892 */ /* 0x000fe2000f8ec03f */
        /* <DEDUP_REMOVED lines=12> */
[----:B------:R-:W-:Y:S01]  /*14b0*/  CS2R R86, SRZ ;  /* 0x0000000000567805 */ /* 0x000fe2000001ff00 */
[----:B------:R-:W-:Y:S06]  /*14c0*/  @!P0 BRA `(.L_x_13) ;  /* 0x00000008001c8947 */ /* 0x000fec0003800000 */
[----:B------:R-:W-:-:S13]  /*14d0*/  ISETP.NE.AND P1, PT, R138, 0x3, PT ;  /* 0x000000038a00780c */ /* 0x000fda0003f25270 */
[----:B------:R-:W-:Y:S05]  /*14e0*/  @!P1 BRA `(.L_x_14) ;  /* 0x0000000000049947 */ /* 0x000fea0003800000 */
[----:B------:R-:W-:Y:S01]  /*14f0*/  BPT.TRAP 0x1 ;  /* 0x000000040000795c */ /* 0x000fe20000300000 */
.L_x_14:
[----:B------:R-:W-:Y:S01]  /*1500*/  ULEA UR6, UR5, UR10, 0x3 ;  /* 0x0000000a05067291 */ /* 0x000fe2000f8e183f */
[----:B------:R-:W-:-:S05]  /*1510*/  IMAD.U32 R10, RZ, RZ, UR4 ;  /* 0x00000004ff0a7e24 */ /* 0x000fca000f8e00ff */
[----:B------:R-:W-:-:S04]  /*1520*/  SHF.L.U32 R10, R10, 0x1f, RZ ;  /* 0x0000001f0a0a7819 */ /* 0x000fc800000006ff */
[----:B------:R0:W1:Y:S01]  /*1530*/  SYNCS.PHASECHK.TRANS64.TRYWAIT P0, [UR6], R10 ;  /* 0x0000000aff0075a7 */ /* 0x0000620008000146 */
[----:B------:R-:W-:Y:S05]  /*1540*/  @!P1 BRA `(.L_x_15) ;  /* 0x0000000000049947 */ /* 0x000fea0003800000 */
[----:B------:R-:W-:Y:S01]  /*1550*/  BPT.TRAP 0x1 ;  /* 0x000000040000795c */ /* 0x000fe20000300000 */
.L_x_15:
[----:B-1----:R-:W-:Y:S05]  /*1560*/  @P0 BRA `(.L_x_16) ;  /* 0x0000000000080947 */ /* 0x002fea0003800000 */
[----:B------:R-:W1:Y:S02]  /*1570*/  SYNCS.PHASECHK.TRANS64.TRYWAIT P0, [UR6], R10 ;  /* 0x0000000aff0075a7 */ /* 0x000e640008000146 */
[----:B-1----:R-:W-:Y:S05]  /*1580*/  @!P0 BRA `(.L_x_17) ;  /* 0x0000007c001c8947 */ /* 0x002fea0003800000 */
.L_x_16:
[----:B------:R-:W-:Y:S01]  /*1590*/  UIADD3 UR6, UR10, 0x6180, URZ ;  /* 0x000061800a067890 */ /* 0x000fe2000fffe03f */
[----:B------:R-:W-:Y:S01]  /*15a0*/  WARPGROUP.ARRIVE ;  /* 0x00000000000079c5 */ /* 0x000fe20000000000 */
[----:B------:R-:W-:Y:S01]  /*15b0*/  ULDC UR7, c[0x0][0x50c] ;  /* 0x0001430000077ab9 */ /* 0x000fe20000000800 */
[----:B------:R-:W-:Y:S01]  /*15c0*/  ULOP3.LUT UR12, UR11, 0x10000, URZ, 0xfc, !UPT ;  /* 0x000100000b0c7892 */ /* 0x000fe2000f8efc3f */
[----:B------:R-:W-:Y:S01]  /*15d0*/  CS2R R14, SRZ ;  /* 0x00000000000e7805 */ /* 0x000fe2000001ff00 */
[----:B------:R-:W-:Y:S01]  /*15e0*/  UISETP.NE.AND UP0, UPT, UR7, 0x1, UPT ;  /* 0x000000010700788c */ /* 0x000fe2000bf05270 */
[----:B------:R-:W-:Y:S01]  /*15f0*/  CS2R R12, SRZ ;  /* 0x00000000000c7805 */ /* 0x000fe2000001ff00 */
[----:B------:R-:W-:Y:S01]  /*1600*/  USHF.R.U32.HI UR6, URZ, 0x4, UR6 ;  /* 0x000000043f067899 */ /* 0x000fe20008011606 */
[----:B------:R-:W-:Y:S01]  /*1610*/  CS2R R16, SRZ ;  /* 0x0000000000107805 */ /* 0x000fe2000001ff00 */
[----:B------:R-:W-:Y:S01]  /*1620*/  USEL UR7, URZ, 0x1, UP0 ;  /* 0x000000013f077887 */ /* 0x000fe20008000000 */
[----:B------:R-:W-:Y:S01]  /*1630*/  CS2R R18, SRZ ;  /* 0x0000000000127805 */ /* 0x000fe2000001ff00 */
[----:B------:R-:W-:Y:S01]  /*1640*/  ULOP3.LUT UR6, UR6, 0x3fff, URZ, 0xc0, !UPT ;  /* 0x00003fff06067892 */ /* 0x000fe2000f8ec03f */
[----:B------:R-:W-:Y:S01]  /*1650*/  CS2R R20, SRZ ;  /* 0x0000000000147805 */ /* 0x000fe2000001ff00 */
[----:B------:R-:W-:Y:S01]  /*1660*/  ULEA UR12, UR5, UR12, 0x8 ;  /* 0x0000000c050c7291 */ /* 0x000fe2000f8e403f */
[----:B------:R-:W-:Y:S01]  /*1670*/  CS2R R22, SRZ ;  /* 0x0000000000167805 */ /* 0x000fe2000001ff00 */
[----:B------:R-:W-:Y:S01]  /*1680*/  ULOP3.LUT UR6, UR6, 0x10000, URZ, 0xfc, !UPT ;  /* 0x0001000006067892 */ /* 0x000fe2000f8efc3f */
[----:B------:R-:W-:Y:S01]  /*1690*/  ISETP.NE.AND P0, PT, RZ, UR7, PT ;  /* 0x00000007ff007c0c */ /* 0x000fe2000bf05270 */
[----:B------:R-:W-:Y:S01]  /*16a0*/  UMOV UR13, 0xc0000010 ;  /* 0xc0000010000d7882 */ /* 0x000fe20000000000 */
[----:B------:R-:W-:Y:S01]  /*16b0*/  UMOV UR15, 0xc0000010 ;  /* 0xc0000010000f7882 */ /* 0x000fe20000000000 */
[----:B------:R-:W-:Y:S01]  /*16c0*/  ULEA UR14, UR5, UR6, 0x8 ;  /* 0x00000006050e7291 */ /* 0x000fe2000f8e403f */
[----:B------:R-:W-:-:S02]  /*16d0*/  CS2R R88, SRZ ;  /* 0x0000000000587805 */ /* 0x000fc4000001ff00 */
[----:B------:R-:W-:Y:S01]  /*16e0*/  CS2R R90, SRZ ;  /* 0x00000000005a7805 */ /* 0x000fe2000001ff00 */
[----:B------:R-:W-:Y:S01]  /*16f0*/  UMOV UR6, 0x1 ;  /* 0x0000000100067882 */ /* 0x000fe20000000000 */
[----:B------:R-:W-:Y:S02]  /*1700*/  CS2R R92, SRZ ;  /* 0x00000000005c7805 */ /* 0x000fe4000001ff00 */
[----:B------:R-:W-:Y:S02]  /*1710*/  CS2R R94, SRZ ;  /* 0x00000000005e7805 */ /* 0x000fe4000001ff00 */
[----:B------:R-:W-:Y:S02]  /*1720*/  CS2R R96, SRZ ;  /* 0x0000000000607805 */ /* 0x000fe4000001ff00 */
[----:B------:R-:W-:Y:S02]  /*1730*/  CS2R R98, SRZ ;  /* 0x0000000000627805 */ /* 0x000fe4000001ff00 */
[----:B------:R-:W-:Y:S01]  /*1740*/  CS2R R100, SRZ ;  /* 0x0000000000647805 */ /* 0x000fe2000001ff00 */
[----:B------:R-:W-:Y:S01]  /*1750*/  QGMMA.64x128x32.F32.E4M3.E4M3 R24, gdesc[UR12], RZ, !UPT, gsb0 ;  /* 0x01e000000c1879f3 */ /* 0x000fe2000c0008ff */
        /* <DEDUP_REMOVED lines=17> */
[----:B------:R-:W-:Y:S01]  /*1870*/  CS2R R136, SRZ ;  /* 0x0000000000887805 */ /* 0x000fe2000001ff00 */
[----:B------:R-:W-:Y:S02]  /*1880*/  IMAD.MOV.U32 R139, RZ, RZ, RZ ;  /* 0x000000ffff8b7224 */ /* 0x000fe400078e00ff */
[----:B------:R-:W-:Y:S01]  /*1890*/  IMAD.MOV.U32 R141, RZ, RZ, RZ ;  /* 0x000000ffff8d7224 */ /* 0x000fe200078e00ff */
[----:B------:R-:W-:Y:S06]  /*18a0*/  @!P0 BRA `(.L_x_18) ;  /* 0x0000000400088947 */ /* 0x000fec0003800000 */
[----:B------:R-:W-:Y:S02]  /*18b0*/  WARPGROUP.DEPBAR.LE gsb0, 0x0 ;  /* 0x00008000000079c5 */ /* 0x000fe40000010000 */
[----:B------:R-:W-:-:S01]  /*18c0*/  FADD R141, RZ, R24 ;  /* 0x00000018ff8d7221 */ /* 0x000fc20000000000 */
[----:B------:R-:W-:Y:S01]  /*18d0*/  FADD R136, RZ, R25 ;  /* 0x00000019ff887221 */ /* 0x000fe20000000000 */
        /* <DEDUP_REMOVED lines=62> */
[----:B------:R-:W-:-:S06]  /*1cc0*/  UMOV UR6, URZ ;  /* 0x0000003f00067c82 */ /* 0x000fcc0008000000 */
.L_x_18:
[----:B------:R-:W-:-:S04]  /*1cd0*/  UIADD3 UR16, UR5, 0x1, URZ ;  /* 0x0000000105107890 */ /* 0x000fc8000fffe03f */
[----:B------:R-:W-:-:S04]  /*1ce0*/  UISETP.NE.AND UP0, UPT, UR16, 0x6, UPT ;  /* 0x000000061000788c */ /* 0x000fc8000bf05270 */
[----:B------:R-:W-:Y:S02]  /*1cf0*/  USEL UR8, URZ, 0x1, UP0 ;  /* 0x000000013f087887 */ /* 0x000fe40008000000 */
[----:B------:R-:W-:Y:S02]  /*1d00*/  USEL UR16, UR16, URZ, UP0 ;  /* 0x0000003f10107287 */ /* 0x000fe40008000000 */
[----:B------:R-:W-:-:S06]  /*1d10*/  ULOP3.LUT UR8, UR4, UR8, URZ, 0x3c, !UPT ;  /* 0x0000000804087292 */ /* 0x000fcc000f8e3c3f */
[----:B------:R-:W-:Y:S01]  /*1d20*/  IMAD.U32 R142, RZ, RZ, UR8 ;  /* 0x00000008ff8e7e24 */ /* 0x000fe2000f8e00ff */
[----:B------:R-:W-:-:S06]  /*1d30*/  UMOV UR8, 0x1 ;  /* 0x0000000100087882 */ /* 0x000fcc0000000000 */
.L_x_13:
[----:B------:R-:W-:-:S04]  /*1d40*/  UISETP.LT.AND UP0, UPT, UR9, 0x1, UPT ;  /* 0x000000010900788c */ /* 0x000fc8000bf01270 */
[----:B------:R-:W-:-:S04]  /*1d50*/  USEL UR12, UR9, 0x1, UP0 ;  /* 0x00000001090c7887 */ /* 0x000fc80008000000 */
[----:B------:R-:W-:-:S04]  /*1d60*/  UIADD3 UR12, UR9, -UR12, URZ ;  /* 0x8000000c090c7290 */ /* 0x000fc8000fffe03f */
[----:B------:R-:W-:-:S06]  /*1d70*/  UISETP.GE.AND UP0, UPT, UR12, 0x1, UPT ;  /* 0x000000010c00788c */ /* 0x000fcc000bf06270 */
[----:B------:R-:W-:-:S13]  /*1d80*/  PLOP3.LUT P0, PT, PT, PT, UP0, 0x80, 0x0 ;  /* 0x000000000000781c */ /* 0x000fda0003f0f008 */
[----:B------:R-:W-:Y:S05]  /*1d90*/  @!P0 BRA `(.L_x_19) ;  /* 0x0000000400f08947 */ /* 0x000fea0003800000 */
[----:B01----:R-:W-:Y:S01]  /*1da0*/  IMAD.U32 R10, RZ, RZ, UR12 ;  /* 0x0000000cff0a7e24 */ /* 0x003fe2000f8e00ff */
[----:B------:R-:W-:Y:S01]  /*1db0*/  UMOV UR17, UR5 ;  /* 0x0000000500117c82 */ /* 0x000fe20008000000 */
[----:B------:R-:W-:-:S05]  /*1dc0*/  ULDC UR20, c[0x0][0x50c] ;  /* 0x0001430000147ab9 */ /* 0x000fca0000000800 */
.L_x_27:
[----:B------:R-:W-:-:S13]  /*1dd0*/  ISETP.NE.AND P1, PT, R138, 0x3, PT ;  /* 0x000000038a00780c */ /* 0x000fda0003f25270 */
[----:B01----:R-:W-:Y:S05]  /*1de0*/  @!P1 BRA `(.L_x_20) ;  /* 0x0000000000049947 */ /* 0x003fea0003800000 */
[----:B------:R-:W-:Y:S01]  /*1df0*/  BPT.TRAP 0x1 ;  /* 0x000000040000795c */ /* 0x000fe20000300000 */
.L_x_20:
[----:B------:R-:W0:Y:S01]  /*1e00*/  S2UR UR12, SR_CgaCtaId ;  /* 0x00000000000c79c3 */ /* 0x000e220000008800 */
[----:B------:R-:W-:Y:S01]  /*1e10*/  UMOV UR10, 0x400 ;  /* 0x00000400000a7882 */ /* 0x000fe20000000000 */
[----:B------:R-:W-:Y:S01]  /*1e20*/  SHF.L.U32 R11, R142, 0x1f, RZ ;  /* 0x0000001f8e0b7819 */ /* 0x000fe200000006ff */
[----:B0-----:R-:W-:-:S04]  /*1e30*/  ULEA UR10, UR12, UR10, 0x18 ;  /* 0x0000000a0c0a7291 */ /* 0x001fc8000f8ec03f */
[----:B------:R-:W-:-:S09]  /*1e40*/  ULEA UR12, UR16, UR10, 0x3 ;  /* 0x0000000a100c7291 */ /* 0x000fd2000f8e183f */
[----:B------:R0:W1:Y:S01]  /*1e50*/  SYNCS.PHASECHK.TRANS64.TRYWAIT P0, [UR12], R11 ;  /* 0x0000000bff0075a7 */ /* 0x000062000800014c */
[----:B------:R-:W-:Y:S05]  /*1e60*/  @!P1 BRA `(.L_x_21) ;  /* 0x0000000000049947 */ /* 0x000fea0003800000 */
[----:B------:R-:W-:Y:S01]  /*1e70*/  BPT.TRAP 0x1 ;  /* 0x000000040000795c */ /* 0x000fe20000300000 */
.L_x_21:
[----:B-1----:R-:W-:Y:S05]  /*1e80*/  @P0 BRA `(.L_x_22) ;  /* 0x0000000000080947 */ /* 0x002fea0003800000 */
[----:B------:R-:W1:Y:S02]  /*1e90*/  SYNCS.PHASECHK.TRANS64.TRYWAIT P0, [UR12], R11 ;  /* 0x0000000bff0075a7 */ /* 0x000e64000800014c */
[----:B-1----:R-:W-:Y:S05]  /*1ea0*/  @!P0 BRA `(.L_x_23) ;  /* 0x0000007000ec8947 */ /* 0x002fea0003800000 */
.L_x_22:
[----:B------:R-:W-:Y:S01]  /*1eb0*/  UIADD3 UR12, UR10, 0x6180, URZ ;  /* 0x000061800a0c7890 */ /* 0x000fe2000fffe03f */
[----:B------:R-:W-:Y:S01]  /*1ec0*/  WARPGROUP.ARRIVE ;  /* 0x00000000000079c5 */ /* 0x000fe20000000000 */
[----:B------:R-:W-:Y:S02]  /*1ed0*/  UISETP.NE.AND UP0, UPT, UR7, URZ, UPT ;  /* 0x0000003f0700728c */ /* 0x000fe4000bf05270 */
[----:B------:R-:W-:Y:S02]  /*1ee0*/  USHF.R.U32.HI UR12, URZ, 0x4, UR12 ;  /* 0x000000043f0c7899 */ /* 0x000fe4000801160c */
[----:B------:R-:W-:Y:S02]  /*1ef0*/  USEL UR8, UR8, URZ, !UP0 ;  /* 0x0000003f08087287 */ /* 0x000fe4000c000000 */
[----:B------:R-:W-:Y:S02]  /*1f00*/  ULOP3.LUT UR7, UR12, 0x3fff, URZ, 0xc0, !UPT ;  /* 0x00003fff0c077892 */ /* 0x000fe4000f8ec03f */
[----:B------:R-:W-:-:S02]  /*1f10*/  ULOP3.LUT UR12, UR11, 0x10000, URZ, 0xfc, !UPT ;  /* 0x000100000b0c7892 */ /* 0x000fc4000f8efc3f */
[----:B------:R-:W-:Y:S02]  /*1f20*/  ULOP3.LUT UR7, UR7, 0x10000, URZ, 0xfc, !UPT ;  /* 0x0001000007077892 */ /* 0x000fe4000f8efc3f */
[----:B------:R-:W-:Y:S02]  /*1f30*/  UISETP.NE.U32.AND UP0, UPT, UR8, URZ, UPT ;  /* 0x0000003f0800728c */ /* 0x000fe4000bf05070 */
[----:B------:R-:W-:Y:S02]  /*1f40*/  ULEA UR12, UR16, UR12, 0x8 ;  /* 0x0000000c100c7291 */ /* 0x000fe4000f8e403f */
[----:B------:R-:W-:Y:S01]  /*1f50*/  ULEA UR14, UR16, UR7, 0x8 ;  /* 0x00000007100e7291 */ /* 0x000fe2000f8e403f */
[----:B------:R-:W-:Y:S01]  /*1f60*/  UMOV UR13, 0xc0000010 ;  /* 0xc0000010000d7882 */ /* 0x000fe20000000000 */
[----:B------:R-:W-:Y:S01]  /*1f70*/  UMOV UR15, 0xc0000010 ;  /* 0xc0000010000f7882 */ /* 0x000fe20000000000 */
[----:B------:R-:W-:-:S06]  /*1f80*/  UIADD3 UR6, UR6, 0x1, URZ ;  /* 0x0000000106067890 */ /* 0x000fcc000fffe03f */
[----:B------:R-:W-:Y:S01]  /*1f90*/  QGMMA.64x128x32.F32.E4M3.E4M3 R24, gdesc[UR12], R24, UP0, gsb0 ;  /* 0x01e000000c1879f3 */ /* 0x000fe2000b800818 */
[----:B------:R-:W-:-:S04]  /*1fa0*/  UISETP.NE.AND UP0, UPT, UR6, UR20, UPT ;  /* 0x000000140600728c */ /* 0x000fc8000bf05270 */
[----:B------:R-:W-:-:S06]  /*1fb0*/  USEL UR7, URZ, 0x1, UP0 ;  /* 0x000000013f077887 */ /* 0x000fcc0008000000 */
[----:B------:R-:W-:Y:S01]  /*1fc0*/  ISETP.NE.AND P0, PT, RZ, UR7, PT ;  /* 0x00000007ff007c0c */ /* 0x000fe2000bf05270 */
[----:B------:R-:W-:-:S12]  /*1fd0*/  WARPGROUP.DEPBAR.LE gsb0, 0x1 ;  /* 0x00008000000079c5 */ /* 0x000fd80000010100 */
[----:B------:R-:W-:Y:S05]  /*1fe0*/  @!P0 BRA `(.L_x_24) ;  /* 0x0000000400088947 */ /* 0x000fea0003800000 */
[----:B------:R-:W-:Y:S02]  /*1ff0*/  WARPGROUP.DEPBAR.LE gsb0, 0x0 ;  /* 0x00008000000079c5 */ /* 0x000fe40000010000 */
[----:B------:R-:W-:-:S01]  /*2000*/  FADD R141, R24, R141 ;  /* 0x0000008d188d7221 */ /* 0x000fc20000000000 */
[----:B------:R-:W-:Y:S01]  /*2010*/  FADD R136, R25, R136 ;  /* 0x0000008819887221 */ /* 0x000fe20000000000 */
        /* <DEDUP_REMOVED lines=62> */
[----:B------:R-:W-:-:S06]  /*2400*/  UMOV UR6, URZ ;  /* 0x0000003f00067c82 */ /* 0x000fcc0008000000 */
.L_x_24:
[----:B------:R-:W-:Y:S05]  /*2410*/  @!P1 BRA `(.L_x_25) ;  /* 0x0000000000049947 */ /* 0x000fea0003800000 */
[----:B------:R-:W-:Y:S01]  /*2420*/  BPT.TRAP 0x1 ;  /* 0x000000040000795c */ /* 0x000fe20000300000 */
.L_x_25:
[----:B------:R-:W-:Y:S01]  /*2430*/  ULEA UR8, UR17, UR10, 0x3 ;  /* 0x0000000a11087291 */ /* 0x000fe2000f8e183f */
[----:B------:R-:W-:-:S03]  /*2440*/  ISETP.GT.U32.AND P0, PT, R4, 0x1, PT ;  /* 0x000000010400780c */ /* 0x000fc60003f04070 */
[----:B------:R-:W-:-:S04]  /*2450*/  UIADD3 UR8, UR8, 0x30, URZ ;  /* 0x0000003008087890 */ /* 0x000fc8000fffe03f */
[----:B------:R-:W-:-:S09]  /*2460*/  UPRMT UR8, URZ, 0x654, UR8 ;  /* 0x000006543f087896 */ /* 0x000fd20008000008 */
[----:B------:R-:W-:Y:S01]  /*2470*/  SYNCS.ARRIVE.TRANS64.RED.A1T0 RZ, [UR8], RZ ;  /* 0x000000ffffff79a7 */ /* 0x000fe20008100408 */
[----:B------:R-:W-:Y:S05]  /*2480*/  @P0 BRA `(.L_x_26) ;  /* 0x0000000000040947 */ /* 0x000fea0003800000 */
[----:B------:R-:W-:Y:S01]  /*2490*/  BPT.TRAP 0x1 ;  /* 0x000000040000795c */ /* 0x000fe20000300000 */
.L_x_26:
[----:B------:R-:W-:Y:S01]  /*24a0*/  UIADD3 UR16, UR16, 0x1, URZ ;  /* 0x0000000110107890 */ /* 0x000fe2000fffe03f */
[C---:B------:R-:W-:Y:S01]  /*24b0*/  ISETP.GT.AND P0, PT, R10.reuse, 0x1, PT ;  /* 0x000000010a00780c */ /* 0x040fe20003f04270 */
[----:B------:R-:W-:Y:S01]  /*24c0*/  UIADD3 UR17, UR17, 0x1, URZ ;  /* 0x0000000111117890 */ /* 0x000fe2000fffe03f */
[----:B------:R-:W-:Y:S01]  /*24d0*/  VIADD R10, R10, 0xffffffff ;  /* 0xffffffff0a0a7836 */ /* 0x000fe20000000000 */
[----:B------:R-:W-:Y:S02]  /*24e0*/  UISETP.NE.AND UP0, UPT, UR16, 0x6, UPT ;  /* 0x000000061000788c */ /* 0x000fe4000bf05270 */
[----:B------:R-:W-:Y:S02]  /*24f0*/  UISETP.NE.AND UP1, UPT, UR17, 0x6, UPT ;  /* 0x000000061100788c */ /* 0x000fe4000bf25270 */
[----:B------:R-:W-:Y:S02]  /*2500*/  USEL UR8, URZ, 0x1, UP0 ;  /* 0x000000013f087887 */ /* 0x000fe40008000000 */
[----:B------:R-:W-:-:S02]  /*2510*/  USEL UR16, UR16, URZ, UP0 ;  /* 0x0000003f10107287 */ /* 0x000fc40008000000 */
[----:B------:R-:W-:Y:S02]  /*2520*/  USEL UR17, UR17, URZ, UP1 ;  /* 0x0000003f11117287 */ /* 0x000fe40008800000 */
[----:B------:R-:W-:Y:S01]  /*2530*/  LOP3.LUT R142, R142, UR8, RZ, 0x3c, !PT ;  /* 0x000000088e8e7c12 */ /* 0x000fe2000f8e3cff */
[----:B------:R-:W-:Y:S01]  /*2540*/  UMOV UR8, 0x1 ;  /* 0x0000000100087882 */ /* 0x000fe20000000000 */
[----:B------:R-:W-:Y:S08]  /*2550*/  @P0 BRA `(.L_x_27) ;  /* 0xfffffff8001c0947 */ /* 0x000ff0000383ffff */
.L_x_19:
[----:B------:R-:W-:Y:S01]  /*2560*/  UISETP.NE.AND UP0, UPT, UR6, URZ, UPT ;  /* 0x0000003f0600728c */ /* 0x000fe2000bf05270 */
[----:B01----:R-:W0:Y:S03]  /*2570*/  LDC R10, c[0x0][0x28c] ;  /* 0x0000a300ff0a7b82 */ /* 0x003e260000000800 */
[----:B------:R-:W-:-:S06]  /*2580*/  USEL UR6, URZ, 0x1, !UP0 ;  /* 0x000000013f067887 */ /* 0x000fcc000c000000 */
[----:B------:R-:W-:Y:S02]  /*2590*/  ISETP.NE.AND P0, PT, RZ, UR6, PT ;  /* 0x00000006ff007c0c */ /* 0x000fe4000bf05270 */
[----:B0-----:R-:W-:-:S11]  /*25a0*/  ISETP.GE.AND P1, PT, R10, 0x1, PT ;  /* 0x000000010a00780c */ /* 0x001fd60003f26270 */
[----:B------:R-:W-:Y:S05]  /*25b0*/  @!P0 BRA `(.L_x_28) ;  /* 0x0000000400048947 */ /* 0x000fea0003800000 */
[----:B------:R-:W-:Y:S02]  /*25c0*/  WARPGROUP.DEPBAR.LE gsb0, 0x0 ;  /* 0x00008000000079c5 */ /* 0x000fe40000010000 */
[----:B------:R-:W-:Y:S01]  /*25d0*/  FADD R141, R24, R141 ;  /* 0x0000008d188d7221 */ /* 0x000fe20000000000 */
        /* <DEDUP_REMOVED lines=62> */
[----:B------:R-:W-:-:S07]  /*29c0*/  FADD R14, R14, R87 ;  /* 0x000000570e0e7221 */ /* 0x000fce0000000000 */
.L_x_28:
[----:B------:R-:W-:Y:S02]  /*29d0*/  WARPGROUP.DEPBAR.LE gsb0, 0x0 ;  /* 0x00008000000079c5 */ /* 0x000fe40000010000 */
[----:B------:R-:W-:Y:S05]  /*29e0*/  @!P1 BRA `(.L_x_29) ;  /* 0x0000000000409947 */ /* 0x000fea0003800000 */
[----:B------:R-:W-:-:S13]  /*29f0*/  ISETP.NE.AND P0, PT, R138, 0x3, PT ;  /* 0x000000038a00780c */ /* 0x000fda0003f05270 */
[----:B------:R-:W-:Y:S05]  /*2a00*/  @!P0 BRA `(.L_x_30) ;  /* 0x0000000000048947 */ /* 0x000fea0003800000 */
[----:B------:R-:W-:Y:S01]  /*2a10*/  BPT.TRAP 0x1 ;  /* 0x000000040000795c */ /* 0x000fe20000300000 */
.L_x_30:
[----:B------:R-:W-:Y:S01]  /*2a20*/  UISETP.LT.AND UP0, UPT, UR9, 0x1, UPT ;  /* 0x000000010900788c */ /* 0x000fe2000bf01270 */
[----:B------:R-:W-:-:S03]  /*2a30*/  ISETP.GT.U32.AND P0, PT, R4, 0x1, PT ;  /* 0x000000010400780c */ /* 0x000fc60003f04070 */
[----:B------:R-:W-:-:S04]  /*2a40*/  USEL UR8, UR9, 0x1, UP0 ;  /* 0x0000000109087887 */ /* 0x000fc80008000000 */
[----:B------:R-:W-:-:S04]  /*2a50*/  UIADD3 UR8, UR5, UR9, -UR8 ;  /* 0x0000000905087290 */ /* 0x000fc8000fffe808 */
[----:B------:R-:W-:-:S04]  /*2a60*/  UIMAD.WIDE.U32 UR6, UR8, -0x55555555, URZ ;  /* 0xaaaaaaab080678a5 */ /* 0x000fc8000f8e003f */
[----:B------:R-:W-:-:S04]  /*2a70*/  USHF.R.U32.HI UR6, URZ, 0x2, UR7 ;  /* 0x000000023f067899 */ /* 0x000fc80008011607 */
[----:B------:R-:W-:-:S04]  /*2a80*/  UIMAD UR8, UR6, -0x6, UR8 ;  /* 0xfffffffa060878a4 */ /* 0x000fc8000f8e0208 */
[----:B------:R-:W-:-:S04]  /*2a90*/  ULEA UR8, UR8, UR10, 0x3 ;  /* 0x0000000a08087291 */ /* 0x000fc8000f8e183f */
[----:B------:R-:W-:-:S04]  /*2aa0*/  UIADD3 UR8, UR8, 0x30, URZ ;  /* 0x0000003008087890 */ /* 0x000fc8000fffe03f */
[----:B------:R-:W-:-:S09]  /*2ab0*/  UPRMT UR8, URZ, 0x654, UR8 ;  /* 0x000006543f087896 */ /* 0x000fd20008000008 */
[----:B------:R-:W-:Y:S01]  /*2ac0*/  SYNCS.ARRIVE.TRANS64.RED.A1T0 RZ, [UR8], RZ ;  /* 0x000000ffffff79a7 */ /* 0x000fe20008100408 */
[----:B------:R-:W-:Y:S05]  /*2ad0*/  @P0 BRA `(.L_x_29) ;  /* 0x0000000000040947 */ /* 0x000fea0003800000 */
[----:B------:R-:W-:Y:S01]  /*2ae0*/  BPT.TRAP 0x1 ;  /* 0x000000040000795c */ /* 0x000fe20000300000 */
.L_x_29:
[----:B------:R-:W0:Y:S01]  /*2af0*/  LDC R26, c[0x0][0x288] ;  /* 0x0000a200ff1a7b82 */ /* 0x000e220000000800 */
[--C-:B------:R-:W-:Y:S01]  /*2b00*/  SHF.R.U32.HI R10, RZ, 0x2, R0.reuse ;  /* 0x00000002ff0a7819 */ /* 0x100fe20000011600 */
[----:B------:R-:W-:Y:S01]  /*2b10*/  IMAD.SHL.U32 R29, R7, 0x80, RZ ;  /* 0x00000080071d7824 */ /* 0x000fe200078e00ff */
[----:B------:R-:W-:Y:S01]  /*2b20*/  SHF.R.U32.HI R25, RZ, 0x7, R0 ;  /* 0x00000007ff197819 */ /* 0x000fe20000011600 */
[----:B------:R-:W-:Y:S01]  /*2b30*/  UIADD3 UR5, UR9, UR5, URZ ;  /* 0x0000000509057290 */ /* 0x000fe2000fffe03f */
[----:B------:R-:W-:Y:S01]  /*2b40*/  LOP3.LUT R11, R10, 0x7, RZ, 0xc0, !PT ;  /* 0x000000070a0b7812 */ /* 0x000fe200078ec0ff */
[----:B------:R-:W-:Y:S01]  /*2b50*/  IMAD.SHL.U32 R31, R6, 0x80, RZ ;  /* 0x00000080061f7824 */ /* 0x000fe200078e00ff */
[----:B------:R-:W-:Y:S01]  /*2b60*/  LOP3.LUT R10, R25, 0x1, RZ, 0xc0, !PT ;  /* 0x00000001190a7812 */ /* 0x000fe200078ec0ff */
[----:B------:R-:W-:Y:S01]  /*2b70*/  UISETP.GT.U32.AND UP0, UPT, UR5, 0x5, UPT ;  /* 0x000000050500788c */ /* 0x000fe2000bf04070 */
[----:B------:R-:W-:Y:S01]  /*2b80*/  LOP3.LUT R24, R0, 0x60, RZ, 0xc0, !PT ;  /* 0x0000006000187812 */ /* 0x000fe200078ec0ff */
[----:B------:R-:W-:Y:S01]  /*2b90*/  ULDC UR12, c[0x0][0x284] ;  /* 0x0000a100000c7ab9 */ /* 0x000fe20000000800 */
[----:B------:R-:W-:Y:S01]  /*2ba0*/  UISETP.GE.U32.AND UP1, UPT, UR9, 0x6, UPT ;  /* 0x000000060900788c */ /* 0x000fe2000bf26070 */
[----:B------:R-:W-:Y:S01]  /*2bb0*/  IMAD.SHL.U32 R30, R10, 0x40, RZ ;  /* 0x000000400a1e7824 */ /* 0x000fe200078e00ff */
[----:B------:R-:W-:Y:S01]  /*2bc0*/  SHF.R.U32.HI R28, RZ, 0x1, R24 ;  /* 0x00000001ff1c7819 */ /* 0x000fe20000011618 */
[----:B------:R-:W-:Y:S01]  /*2bd0*/  UISETP.LT.U32.AND UP0, UPT, UR9, 0x6, UP0 ;  /* 0x000000060900788c */ /* 0x000fe20008701070 */
[----:B------:R-:W-:Y:S01]  /*2be0*/  LOP3.LUT R24, R0, 0x3, RZ, 0xc0, !PT ;  /* 0x0000000300187812 */ /* 0x000fe200078ec0ff */
[----:B------:R-:W-:Y:S01]  /*2bf0*/  UIMAD.WIDE.U32 UR6, UR5, -0x55555555, URZ ;  /* 0xaaaaaaab050678a5 */ /* 0x000fe2000f8e003f */
[--C-:B------:R-:W-:Y:S01]  /*2c00*/  IADD3 R25, RZ, -R28, -R11.reuse ;  /* 0x8000001cff197210 */ /* 0x100fe20007ffe80b */
[----:B------:R-:W-:Y:S01]  /*2c10*/  USEL UR8, URZ, 0x1, !UP0 ;  /* 0x000000013f087887 */ /* 0x000fe2000c000000 */
[----:B------:R-:W-:Y:S01]  /*2c20*/  LOP3.LUT R11, R30, 0x40, R11, 0xe2, !PT ;  /* 0x000000401e0b7812 */ /* 0x000fe200078ee20b */
[----:B------:R-:W-:Y:S01]  /*2c30*/  ULDC.64 UR10, c[0x0][0x5d0] ;  /* 0x00017400000a7ab9 */ /* 0x000fe20000000a00 */
[----:B------:R-:W-:Y:S01]  /*2c40*/  SHF.R.S32.HI R34, RZ, 0x1f, R5 ;  /* 0x0000001fff227819 */ /* 0x000fe20000011405 */
[----:B------:R-:W-:Y:S01]  /*2c50*/  IMAD R10, R10, -0x40, R25 ;  /* 0xffffffc00a0a7824 */ /* 0x000fe200078e0219 */
[----:B------:R-:W-:Y:S01]  /*2c60*/  USHF.R.U32.HI UR6, URZ, 0x2, UR7 ;  /* 0x000000023f067899 */ /* 0x000fe20008011607 */
[----:B0-----:R-:W-:Y:S01]  /*2c70*/  IMAD R30, R24, -0x2, R26 ;  /* 0xfffffffe181e7824 */ /* 0x001fe200078e021a */
[----:B------:R-:W-:Y:S01]  /*2c80*/  ISETP.GE.AND P0, PT, R29, R26, PT ;  /* 0x0000001a1d00720c */ /* 0x000fe20003f06270 */
[----:B------:R-:W-:Y:S01]  /*2c90*/  IMAD.SHL.U32 R24, R0, 0x2, RZ ;  /* 0x0000000200187824 */ /* 0x000fe200078e00ff */
[----:B------:R-:W-:Y:S01]  /*2ca0*/  ULOP3.LUT UR4, UR4, UR8, URZ, 0x3c, !UPT ;  /* 0x0000000804047292 */ /* 0x000fe2000f8e3c3f */
[----:B------:R-:W-:Y:S01]  /*2cb0*/  IMAD R32, R34, UR10, RZ ;  /* 0x0000000a22207c24 */ /* 0x000fe2000f8e02ff */
[----:B------:R-:W-:Y:S01]  /*2cc0*/  ISETP.GE.OR P0, PT, R31, UR12, P0 ;  /* 0x0000000c1f007c0c */ /* 0x000fe20008706670 */
[----:B------:R-:W-:Y:S01]  /*2cd0*/  IMAD.WIDE R26, R6, 0x80, RZ ;  /* 0x00000080061a7825 */ /* 0x000fe200078e02ff */
[----:B------:R-:W-:Y:S01]  /*2ce0*/  LOP3.LUT R24, R29, 0x6, R24, 0xf8, !PT ;  /* 0x000000061d187812 */ /* 0x000fe200078ef818 */
[----:B------:R-:W-:Y:S01]  /*2cf0*/  UIMAD UR5, UR6, -0x6, UR5 ;  /* 0xfffffffa060578a4 */ /* 0x000fe2000f8e0205 */
[----:B------:R-:W-:Y:S01]  /*2d00*/  IADD3 R36, -R31, UR12, R10 ;  /* 0x0000000c1f247c10 */ /* 0x000fe2000fffe10a */
[----:B------:R-:W-:Y:S01]  /*2d10*/  IMAD R33, R5, UR11, R32 ;  /* 0x0000000b05217c24 */ /* 0x000fe2000f8e0220 */
[----:B------:R-:W-:Y:S01]  /*2d20*/  SHF.R.S32.HI R25, RZ, 0x1f, R24 ;  /* 0x0000001fff197819 */ /* 0x000fe20000011418 */
[----:B------:R-:W-:Y:S01]  /*2d30*/  @UP1 ULOP3.LUT UR4, UR4, 0x1, UR6, 0x78, !UPT ;  /* 0x0000000104041892 */ /* 0x000fe2000f8e7806 */
[----:B------:R-:W-:Y:S01]  /*2d40*/  LOP3.LUT R35, R26, R11, R28, 0xfe, !PT ;  /* 0x0000000b1a237212 */ /* 0x000fe200078efe1c */
[----:B------:R-:W-:-:S02]  /*2d50*/  IMAD.IADD R29, R30, 0x1, -R29 ;  /* 0x000000011e1d7824 */ /* 0x000fc400078e0a1d */
[----:B------:R-:W-:-:S04]  /*2d60*/  IMAD.WIDE.U32 R6, R5, UR10, R24 ;  /* 0x0000000a05067c25 */ /* 0x000fc8000f8e0018 */
[----:B------:R-:W-:Y:S02]  /*2d70*/  IMAD.IADD R7, R7, 0x1, R33 ;  /* 0x0000000107077824 */ /* 0x000fe400078e0221 */
[----:B------:R-:W-:Y:S01]  /*2d80*/  IMAD.MOV.U32 R28, RZ, RZ, -0x1 ;  /* 0xffffffffff1c7424 */ /* 0x000fe200078e00ff */
[----:B------:R-:W-:Y:S06]  /*2d90*/  @P0 BRA `(.L_x_31) ;  /* 0x0000004400a40947 */ /* 0x000fec0003800000 */
[----:B------:R-:W0:Y:S01]  /*2da0*/  LDC.64 R32, c[0x0][0x5c8] ;  /* 0x00017200ff207b82 */ /* 0x000e220000000a00 */
[----:B------:R-:W-:Y:S01]  /*2db0*/  ULDC.64 UR6, c[0x0][0x5c0] ;  /* 0x0001700000067ab9 */ /* 0x000fe20000000a00 */
[----:B------:R-:W-:Y:S01]  /*2dc0*/  BSSY B0, `(.L_x_31) ;  /* 0x0000466000007945 */ /* 0x000fe20003800000 */
[-C--:B0-----:R-:W-:Y:S02]  /*2dd0*/  IMAD R10, R27, R32.reuse, RZ ;  /* 0x000000201b0a7224 */ /* 0x081fe400078e02ff */
[----:B------:R-:W-:-:S04]  /*2de0*/  IMAD.WIDE.U32 R6, R35, R32, R6 ;  /* 0x0000002023067225 */ /* 0x000fc800078e0006 */
[----:B------:R-:W-:Y:S01]  /*2df0*/  IMAD R31, R35, R33, R10 ;  /* 0x00000021231f7224 */ /* 0x000fe200078e020a */
[----:B------:R-:W-:Y:S02]  /*2e00*/  LEA R11, P0, R32, R6, 0x3 ;  /* 0x00000006200b7211 */ /* 0x000fe400078018ff */
[----:B------:R-:W-:Y:S01]  /*2e10*/  IADD3 R10, P1, R6, UR6, RZ ;  /* 0x00000006060a7c10 */ /* 0x000fe2000ff3e0ff */
[----:B------:R-:W-:Y:S01]  /*2e20*/  IMAD.IADD R31, R7, 0x1, R31 ;  /* 0x00000001071f7824 */ /* 0x000fe200078e021f */
[----:B------:R-:W-:-:S04]  /*2e30*/  IADD3 R6, P3, R11, UR6, RZ ;  /* 0x000000060b067c10 */ /* 0x000fc8000ff7e0ff */
[----:B------:R-:W-:Y:S02]  /*2e40*/  LEA.HI.X R7, R32, R31, R33, 0x3, P0 ;  /* 0x0000001f20077211 */ /* 0x000fe400000f1c21 */
[----:B---3-5:R-:W-:Y:S02]  /*2e50*/  FSETP.NEU.AND P0, PT, R9, RZ, PT ;  /* 0x000000ff0900720b */ /* 0x028fe40003f0d000 */
[----:B------:R-:W-:Y:S02]  /*2e60*/  IADD3.X R11, R31, UR7, RZ, P1, !PT ;  /* 0x000000071f0b7c10 */ /* 0x000fe40008ffe4ff */
[----:B------:R-:W-:-:S09]  /*2e70*/  IADD3.X R7, R7, UR7, RZ, P3, !PT ;  /* 0x0000000707077c10 */ /* 0x000fd20009ffe4ff */
[----:B------:R-:W-:Y:S05]  /*2e80*/  @!P0 BRA `(.L_x_32) ;  /* 0x00000034005c8947 */ /* 0x000fea0003800000 */
[----:B------:R-:W-:Y:S01]  /*2e90*/  ULDC.64 UR6, c[0x0][0x5b8] ;  /* 0x00016e0000067ab9 */ /* 0x000fe20000000a00 */
[----:B------:R-:W-:Y:S01]  /*2ea0*/  ISETP.GE.AND P0, PT, R36, 0x1, PT ;  /* 0x000000012400780c */ /* 0x000fe20003f06270 */
[----:B------:R-:W-:Y:S01]  /*2eb0*/  IMAD R32, R34, UR6, RZ ;  /* 0x0000000622207c24 */ /* 0x000fe2000f8e02ff */
[----:B------:R-:W-:Y:S01]  /*2ec0*/  ULDC.64 UR10, c[0x0][0x5a8] ;  /* 0x00016a00000a7ab9 */ /* 0x000fe20000000a00 */
[----:B------:R-:W-:Y:S01]  /*2ed0*/  IMAD.WIDE.U32 R30, R5, UR6, R24 ;  /* 0x00000006051e7c25 */ /* 0x000fe2000f8e0018 */
[----:B------:R-:W-:Y:S01]  /*2ee0*/  ISETP.LT.OR P4, PT, R29, 0x1, !P0 ;  /* 0x000000011d00780c */ /* 0x000fe20004781670 */
[----:B------:R-:W-:Y:S02]  /*2ef0*/  BSSY B1, `(.L_x_33) ;  /* 0x000000c000017945 */ /* 0x000fe40003800000 */
[----:B------:R-:W-:Y:S01]  /*2f00*/  IMAD R5, R5, UR7, R32 ;  /* 0x0000000705057c24 */ /* 0x000fe2000f8e0220 */
[----:B------:R-:W-:-:S03]  /*2f10*/  ULDC.64 UR6, c[0x0][0x5b0] ;  /* 0x00016c0000067ab9 */ /* 0x000fc60000000a00 */
[----:B------:R-:W-:Y:S02]  /*2f20*/  IMAD.IADD R31, R31, 0x1, R5 ;  /* 0x000000011f1f7824 */ /* 0x000fe400078e0205 */
[----:B------:R-:W-:Y:S02]  /*2f30*/  IMAD R5, R27, UR6, RZ ;  /* 0x000000061b057c24 */ /* 0x000fe4000f8e02ff */
[----:B------:R-:W-:-:S04]  /*2f40*/  IMAD.WIDE.U32 R24, R35, UR6, R30 ;  /* 0x0000000623187c25 */ /* 0x000fc8000f8e001e */
[----:B------:R-:W-:Y:S01]  /*2f50*/  IMAD R5, R35, UR7, R5 ;  /* 0x0000000723057c24 */ /* 0x000fe2000f8e0205 */
[----:B------:R-:W-:-:S04]  /*2f60*/  IADD3 R24, P1, R24, UR10, RZ ;  /* 0x0000000a18187c10 */ /* 0x000fc8000ff3e0ff */
[--C-:B------:R-:W-:Y:S02]  /*2f70*/  IADD3.X R25, R25, UR11, R5.reuse, P1, !PT ;  /* 0x0000000b19197c10 */ /* 0x100fe40008ffe405 */
[----:B------:R-:W-:Y:S01]  /*2f80*/  PRMT R5, RZ, 0x7610, R5 ;  /* 0x00007610ff057816 */ /* 0x000fe20000000005 */
[----:B------:R-:W-:Y:S06]  /*2f90*/  @P4 BRA `(.L_x_34) ;  /* 0x0000000000044947 */ /* 0x000fec0003800000 */
[----:B------:R0:W5:Y:S02]  /*2fa0*/  LDG.E.U8 R5, desc[UR18][R24.64] ;  /* 0x0000001218057981 */ /* 0x000164000c1e1100 */
.L_x_34:
[----:B------:R-:W-:Y:S05]  /*2fb0*/  BSYNC B1 ;  /* 0x0000000000017941 */ /* 0x000fea0003800000 */
.L_x_33:
[----:B-----5:R-:W-:Y:S01]  /*2fc0*/  LOP3.LUT R5, R5, 0xff, RZ, 0xc0, !PT ;  /* 0x000000ff05057812 */ /* 0x020fe200078ec0ff */
[----:B------:R-:W-:Y:S01]  /*2fd0*/  BSSY B1, `(.L_x_35) ;  /* 0x000000b000017945 */ /* 0x000fe20003800000 */
[----:B------:R-:W-:Y:S02]  /*2fe0*/  ISETP.LT.OR P3, PT, R29, 0x2, !P0 ;  /* 0x000000021d00780c */ /* 0x000fe40004761670 */
[----:B------:R-:W-:-:S05]  /*2ff0*/  F2FP.F16.E4M3.UNPACK_B R5, R5 ;  /* 0x00000005ff05723e */ /* 0x000fca00020006ff */
[----:B------:R-:W-:Y:S01]  /*3000*/  HADD2.F32 R32, -RZ, R5.H0_H0 ;  /* 0x20000005ff207230 */ /* 0x000fe20000004100 */
[----:B------:R-:W-:-:S04]  /*3010*/  PRMT R5, RZ, 0x7610, R5 ;  /* 0x00007610ff057816 */ /* 0x000fc80000000005 */
[----:B------:R-:W-:-:S04]  /*3020*/  FMUL R32, R32, R9 ;  /* 0x0000000920207220 */ /* 0x000fc80000400000 */
[----:B--2---:R-:W-:-:S05]  /*3030*/  FFMA R32, R141, R8, R32 ;  /* 0x000000088d207223 */ /* 0x004fca0000000020 */
[----:B------:R-:W-:-:S05]  /*3040*/  F2FP.SATFINITE.E4M3.F32.PACK_AB_MERGE_C R33, RZ, R32, RZ ;  /* 0x00000020ff21723e */ /* 0x000fca00048070ff */
[----:B------:R1:W-:Y:S01]  /*3050*/  @!P4 STG.E.U8 desc[UR18][R10.64], R33 ;  /* 0x000000210a00c986 */ /* 0x0003e2000c101112 */
[----:B------:R-:W-:Y:S05]  /*3060*/  @P3 BRA `(.L_x_36) ;  /* 0x0000000000043947 */ /* 0x000fea0003800000 */
[----:B------:R2:W5:Y:S02]  /*3070*/  LDG.E.U8 R5, desc[UR18][R24.64+0x1] ;  /* 0x0000011218057981 */ /* 0x000564000c1e1100 */
.L_x_36:
[----:B------:R-:W-:Y:S05]  /*3080*/  BSYNC B1 ;  /* 0x0000000000017941 */ /* 0x000fea0003800000 */
.L_x_35:
[----:B-----5:R-:W-:Y:S01]  /*3090*/  LOP3.LUT R5, R5, 0xff, RZ, 0xc0, !PT ;  /* 0x000000ff05057812 */ /* 0x020fe200078ec0ff */
[----:B------:R-:W-:Y:S01]  /*30a0*/  BSSY B1, `(.L_x_37) ;  /* 0x0000013000017945 */ /* 0x000fe20003800000 */
[----:B-1----:R-:W-:Y:S02]  /*30b0*/  IADD3 R33, P1, R35, 0x8, RZ ;  /* 0x0000000823217810 */ /* 0x002fe40007f3e0ff */
[----:B------:R-:W-:-:S03]  /*30c0*/  F2FP.F16.E4M3.UNPACK_B R5, R5 ;  /* 0x00000005ff05723e */ /* 0x000fc600020006ff */
[----:B------:R-:W-:Y:S01]  /*30d0*/  IMAD.X R27, RZ, RZ, R27, P1 ;  /* 0x000000ffff1b7224 */ /* 0x000fe200008e061b */
[----:B------:R-:W-:Y:S01]  /*30e0*/  ISETP.GE.AND P1, PT, R36, 0x9, PT ;  /* 0x000000092400780c */ /* 0x000fe20003f26270 */
[----:B------:R-:W-:Y:S02]  /*30f0*/  HADD2.F32 R26, -RZ, R5.H0_H0 ;  /* 0x20000005ff1a7230 */ /* 0x000fe40000004100 */
[----:B------:R-:W-:Y:S01]  /*3100*/  IMAD.WIDE.U32 R30, R33, UR6, R30 ;  /* 0x00000006211e7c25 */ /* 0x000fe2000f8e001e */
[----:B------:R-:W-:-:S03]  /*3110*/  ISETP.LT.OR P5, PT, R29, 0x1, !P1 ;  /* 0x000000011d00780c */ /* 0x000fc60004fa1670 */
[----:B------:R-:W-:Y:S01]  /*3120*/  FMUL R5, R26, R9 ;  /* 0x000000091a057220 */ /* 0x000fe20000400000 */
[----:B------:R-:W-:-:S03]  /*3130*/  IMAD R26, R27, UR6, RZ ;  /* 0x000000061b1a7c24 */ /* 0x000fc6000f8e02ff */
[----:B------:R-:W-:Y:S01]  /*3140*/  FFMA R5, R136, R8, R5 ;  /* 0x0000000888057223 */ /* 0x000fe20000000005 */
[----:B------:R-:W-:Y:S01]  /*3150*/  IMAD R33, R33, UR7, R26 ;  /* 0x0000000721217c24 */ /* 0x000fe2000f8e021a */
[----:B------:R-:W-:-:S03]  /*3160*/  IADD3 R26, P4, R30, UR10, RZ ;  /* 0x0000000a1e1a7c10 */ /* 0x000fc6000ff9e0ff */
[----:B------:R-:W-:Y:S02]  /*3170*/  F2FP.SATFINITE.E4M3.F32.PACK_AB_MERGE_C R35, RZ, R5, RZ ;  /* 0x00000005ff23723e */ /* 0x000fe400048070ff */
[----:B------:R-:W-:Y:S02]  /*3180*/  IADD3.X R27, R31, UR11, R33, P4, !PT ;  /* 0x0000000b1f1b7c10 */ /* 0x000fe4000a7fe421 */
[----:B------:R-:W-:Y:S01]  /*3190*/  PRMT R5, RZ, 0x7610, R5 ;  /* 0x00007610ff057816 */ /* 0x000fe20000000005 */
[----:B------:R1:W-:Y:S01]  /*31a0*/  @!P3 STG.E.U8 desc[UR18][R10.64+0x1], R35 ;  /* 0x000001230a00b986 */ /* 0x0003e2000c101112 */
[----:B------:R-:W-:Y:S05]  /*31b0*/  @P5 BRA `(.L_x_38) ;  /* 0x0000000000045947 */ /* 0x000fea0003800000 */
[----:B------:R3:W5:Y:S02]  /*31c0*/  LDG.E.U8 R5, desc[UR18][R26.64] ;  /* 0x000000121a057981 */ /* 0x000764000c1e1100 */
.L_x_38:
[----:B------:R-:W-:Y:S05]  /*31d0*/  BSYNC B1 ;  /* 0x0000000000017941 */ /* 0x000fea0003800000 */
.L_x_37:
[----:B-----5:R-:W-:Y:S01]  /*31e0*/  LOP3.LUT R5, R5, 0xff, RZ, 0xc0, !PT ;  /* 0x000000ff05057812 */ /* 0x020fe200078ec0ff */
[----:B------:R-:W-:Y:S01]  /*31f0*/  BSSY B1, `(.L_x_39) ;  /* 0x000000b000017945 */ /* 0x000fe20003800000 */
[----:B------:R-:W-:Y:S02]  /*3200*/  ISETP.LT.OR P3, PT, R29, 0x2, !P1 ;  /* 0x000000021d00780c */ /* 0x000fe40004f61670 */
[----:B------:R-:W-:-:S05]  /*3210*/  F2FP.F16.E4M3.UNPACK_B R5, R5 ;  /* 0x00000005ff05723e */ /* 0x000fca00020006ff */
[----:B------:R-:W-:Y:S01]  /*3220*/  HADD2.F32 R30, -RZ, R5.H0_H0 ;  /* 0x20000005ff1e7230 */ /* 0x000fe20000004100 */
[----:B------:R-:W-:-:S04]  /*3230*/  PRMT R5, RZ, 0x7610, R5 ;  /* 0x00007610ff057816 */ /* 0x000fc80000000005 */
[----:B------:R-:W-:-:S04]  /*3240*/  FMUL R30, R30, R9 ;  /* 0x000000091e1e7220 */ /* 0x000fc80000400000 */
[----:B------:R-:W-:-:S05]  /*3250*/  FFMA R30, R139, R8, R30 ;  /* 0x000000088b1e7223 */ /* 0x000fca000000001e */
[----:B------:R-:W-:-:S05]  /*3260*/  F2FP.SATFINITE.E4M3.F32.PACK_AB_MERGE_C R31, RZ, R30, RZ ;  /* 0x0000001eff1f723e */ /* 0x000fca00048070ff */
[----:B------:R4:W-:Y:S01]  /*3270*/  @!P5 STG.E.U8 desc[UR18][R6.64], R31 ;  /* 0x0000001f0600d986 */ /* 0x0009e2000c101112 */
[----:B------:R-:W-:Y:S05]  /*3280*/  @P3 BRA `(.L_x_40) ;  /* 0x0000000000043947 */ /* 0x000fea0003800000 */
[----:B------:R0:W5:Y:S02]  /*3290*/  LDG.E.U8 R5, desc[UR18][R26.64+0x1] ;  /* 0x000001121a057981 */ /* 0x000164000c1e1100 */
.L_x_40:
[----:B------:R-:W-:Y:S05]  /*32a0*/  BSYNC B1 ;  /* 0x0000000000017941 */ /* 0x000fea0003800000 */
.L_x_39:
[----:B-----5:R-:W-:Y:S01]  /*32b0*/  LOP3.LUT R5, R5, 0xff, RZ, 0xc0, !PT ;  /* 0x000000ff05057812 */ /* 0x020fe200078ec0ff */
[----:B------:R-:W-:Y:S01]  /*32c0*/  BSSY B1, `(.L_x_41) ;  /* 0x000000b000017945 */ /* 0x000fe20003800000 */
[----:B------:R-:W-:Y:S02]  /*32d0*/  ISETP.LT.OR P4, PT, R29, 0x9, !P0 ;  /* 0x000000091d00780c */ /* 0x000fe40004781670 */
[----:B------:R-:W-:-:S05]  /*32e0*/  F2FP.F16.E4M3.UNPACK_B R5, R5 ;  /* 0x00000005ff05723e */ /* 0x000fca00020006ff */
[----:B------:R-:W-:-:S05]  /*32f0*/  HADD2.F32 R30, -RZ, R5.H0_H0 ;  /* 0x20000005ff1e7230 */ /* 0x000fca0000004100 */
[----:B------:R-:W-:-:S04]  /*3300*/  FMUL R5, R30, R9 ;  /* 0x000000091e057220 */ /* 0x000fc80000400000 */
[----:B------:R-:W-:-:S05]  /*3310*/  FFMA R5, R134, R8, R5 ;  /* 0x0000000886057223 */ /* 0x000fca0000000005 */
[----:B----4-:R-:W-:Y:S02]  /*3320*/  F2FP.SATFINITE.E4M3.F32.PACK_AB_MERGE_C R31, RZ, R5, RZ ;  /* 0x00000005ff1f723e */ /* 0x010fe400048070ff */
[----:B------:R-:W-:-:S03]  /*3330*/  PRMT R5, RZ, 0x7610, R5 ;  /* 0x00007610ff057816 */ /* 0x000fc60000000005 */
[----:B------:R4:W-:Y:S01]  /*3340*/  @!P3 STG.E.U8 desc[UR18][R6.64+0x1], R31 ;  /* 0x0000011f0600b986 */ /* 0x0009e2000c101112 */
[----:B------:R-:W-:Y:S05]  /*3350*/  @P4 BRA `(.L_x_42) ;  /* 0x0000000000044947 */ /* 0x000fea0003800000 */
[----:B------:R0:W5:Y:S02]  /*3360*/  LDG.E.U8 R5, desc[UR18][R24.64+0x8] ;  /* 0x0000081218057981 */ /* 0x000164000c1e1100 */
.L_x_42:
[----:B------:R-:W-:Y:S05]  /*3370*/  BSYNC B1 ;  /* 0x0000000000017941 */ /* 0x000fea0003800000 */
.L_x_41:
        /* <DEDUP_REMOVED lines=8> */
[----:B----4-:R-:W-:-:S05]  /*3400*/  F2FP.SATFINITE.E4M3.F32.PACK_AB_MERGE_C R31, RZ, R30, RZ ;  /* 0x0000001eff1f723e */ /* 0x010fca00048070ff */
[----:B------:R4:W-:Y:S01]  /*3410*/  @!P4 STG.E.U8 desc[UR18][R10.64+0x8], R31 ;  /* 0x0000081f0a00c986 */ /* 0x0009e2000c101112 */
[----:B------:R-:W-:Y:S05]  /*3420*/  @P3 BRA `(.L_x_44) ;  /* 0x0000000000043947 */ /* 0x000fea0003800000 */
[----:B------:R0:W5:Y:S02]  /*3430*/  LDG.E.U8 R5, desc[UR18][R24.64+0x9] ;  /* 0x0000091218057981 */ /* 0x000164000c1e1100 */
.L_x_44:
[----:B------:R-:W-:Y:S05]  /*3440*/  BSYNC B1 ;  /* 0x0000000000017941 */ /* 0x000fea0003800000 */
.L_x_43:
        /* <DEDUP_REMOVED lines=12> */
.L_x_46:
[----:B------:R-:W-:Y:S05]  /*3510*/  BSYNC B1 ;  /* 0x0000000000017941 */ /* 0x000fea0003800000 */
.L_x_45:
        /* <DEDUP_REMOVED lines=12> */
.L_x_48:
[----:B------:R-:W-:Y:S05]  /*35e0*/  BSYNC B1 ;  /* 0x0000000000017941 */ /* 0x000fea0003800000 */
.L_x_47:
        /* <DEDUP_REMOVED lines=12> */
.L_x_50:
[----:B------:R-:W-:Y:S05]  /*36b0*/  BSYNC B1 ;  /* 0x0000000000017941 */ /* 0x000fea0003800000 */
.L_x_49:
        /* <DEDUP_REMOVED lines=12> */
.L_x_52:
[----:B------:R-:W-:Y:S05]  /*3780*/  BSYNC B1 ;  /* 0x0000000000017941 */ /* 0x000fea0003800000 */
.L_x_51:
        /* <DEDUP_REMOVED lines=12> */
.L_x_54:
[----:B------:R-:W-:Y:S05]  /*3850*/  BSYNC B1 ;  /* 0x0000000000017941 */ /* 0x000fea0003800000 */
.L_x_53:
        /* <DEDUP_REMOVED lines=12> */
.L_x_56:
[----:B------:R-:W-:Y:S05]  /*3920*/  BSYNC B1 ;  /* 0x0000000000017941 */ /* 0x000fea0003800000 */
.L_x_55:
        /* <DEDUP_REMOVED lines=12> */
.L_x_58:
[----:B------:R-:W-:Y:S05]  /*39f0*/  BSYNC B1 ;  /* 0x0000000000017941 */ /* 0x000fea0003800000 */
.L_x_57:
        /* <DEDUP_REMOVED lines=12> */
.L_x_60:
[----:B------:R-:W-:Y:S05]  /*3ac0*/  BSYNC B1 ;  /* 0x0000000000017941 */ /* 0x000fea0003800000 */
.L_x_59:
        /* <DEDUP_REMOVED lines=12> */
.L_x_62:
[----:B------:R-:W-:Y:S05]  /*3b90*/  BSYNC B1 ;  /* 0x0000000000017941 */ /* 0x000fea0003800000 */
.L_x_61:
        /* <DEDUP_REMOVED lines=12> */
.L_x_64:
[----:B------:R-:W-:Y:S05]  /*3c60*/  BSYNC B1 ;  /* 0x0000000000017941 */ /* 0x000fea0003800000 */
.L_x_63:
        /* <DEDUP_REMOVED lines=12> */
.L_x_66:
[----:B------:R-:W-:Y:S05]  /*3d30*/  BSYNC B1 ;  /* 0x0000000000017941 */ /* 0x000fea0003800000 */
.L_x_65:
        /* <DEDUP_REMOVED lines=12> */
.L_x_68:
[----:B------:R-:W-:Y:S05]  /*3e00*/  BSYNC B1 ;  /* 0x0000000000017941 */ /* 0x000fea0003800000 */
.L_x_67:
        /* <DEDUP_REMOVED lines=12> */
.L_x_70:
[----:B------:R-:W-:Y:S05]  /*3ed0*/  BSYNC B1 ;  /* 0x0000000000017941 */ /* 0x000fea0003800000 */
.L_x_69:
        /* <DEDUP_REMOVED lines=12> */
.L_x_72:
[----:B------:R-:W-:Y:S05]  /*3fa0*/  BSYNC B1 ;  /* 0x0000000000017941 */ /* 0x000fea0003800000 */
.L_x_71:
        /* <DEDUP_REMOVED lines=12> */
.L_x_74:
[----:B------:R-:W-:Y:S05]  /*4070*/  BSYNC B1 ;  /* 0x0000000000017941 */ /* 0x000fea0003800000 */
.L_x_73:
        /* <DEDUP_REMOVED lines=12> */
.L_x_76:
[----:B------:R-:W-:Y:S05]  /*4140*/  BSYNC B1 ;  /* 0x0000000000017941 */ /* 0x000fea0003800000 */
.L_x_75:
        /* <DEDUP_REMOVED lines=12> */
.L_x_78:
[----:B------:R-:W-:Y:S05]  /*4210*/  BSYNC B1 ;  /* 0x0000000000017941 */ /* 0x000fea0003800000 */
.L_x_77:
        /* <DEDUP_REMOVED lines=12> */
.L_x_80:
[----:B------:R-:W-:Y:S05]  /*42e0*/  BSYNC B1 ;  /* 0x0000000000017941 */ /* 0x000fea0003800000 */
.L_x_79:
        /* <DEDUP_REMOVED lines=12> */
.L_x_82:
[----:B------:R-:W-:Y:S05]  /*43b0*/  BSYNC B1 ;  /* 0x0000000000017941 */ /* 0x000fea0003800000 */
.L_x_81:
        /* <DEDUP_REMOVED lines=12> */
.L_x_84:
[----:B------:R-:W-:Y:S05]  /*4480*/  BSYNC B1 ;  /* 0x0000000000017941 */ /* 0x000fea0003800000 */
.L_x_83:
        /* <DEDUP_REMOVED lines=12> */
.L_x_86:
[----:B------:R-:W-:Y:S05]  /*4550*/  BSYNC B1 ;  /* 0x0000000000017941 */ /* 0x000fea0003800000 */
.L_x_85:
        /* <DEDUP_REMOVED lines=12> */
.L_x_88:
[----:B------:R-:W-:Y:S05]  /*4620*/  BSYNC B1 ;  /* 0x0000000000017941 */ /* 0x000fea0003800000 */
.L_x_87:
        /* <DEDUP_REMOVED lines=12> */
.L_x_90:
[----:B------:R-:W-:Y:S05]  /*46f0*/  BSYNC B1 ;  /* 0x0000000000017941 */ /* 0x000fea0003800000 */
.L_x_89:
        /* <DEDUP_REMOVED lines=12> */
.L_x_92:
[----:B------:R-:W-:Y:S05]  /*47c0*/  BSYNC B1 ;  /* 0x0000000000017941 */ /* 0x000fea0003800000 */
.L_x_91:
        /* <DEDUP_REMOVED lines=12> */
.L_x_94:
[----:B------:R-:W-:Y:S05]  /*4890*/  BSYNC B1 ;  /* 0x0000000000017941 */ /* 0x000fea0003800000 */
.L_x_93:
        /* <DEDUP_REMOVED lines=12> */
.L_x_96:
[----:B------:R-:W-:Y:S05]  /*4960*/  BSYNC B1 ;  /* 0x0000000000017941 */ /* 0x000fea0003800000 */
.L_x_95:
        /* <DEDUP_REMOVED lines=12> */
.L_x_98:
[----:B------:R-:W-:Y:S05]  /*4a30*/  BSYNC B1 ;  /* 0x0000000000017941 */ /* 0x000fea0003800000 */
.L_x_97:
        /* <DEDUP_REMOVED lines=12> */
.L_x_100:
[----:B------:R-:W-:Y:S05]  /*4b00*/  BSYNC B1 ;  /* 0x0000000000017941 */ /* 0x000fea0003800000 */
.L_x_99:
        /* <DEDUP_REMOVED lines=12> */
.L_x_102:
[----:B------:R-:W-:Y:S05]  /*4bd0*/  BSYNC B1 ;  /* 0x0000000000017941 */ /* 0x000fea0003800000 */
.L_x_101:
        /* <DEDUP_REMOVED lines=12> */
.L_x_104:
[----:B------:R-:W-:Y:S05]  /*4ca0*/  BSYNC B1 ;  /* 0x0000000000017941 */ /* 0x000fea0003800000 */
.L_x_103:
        /* <DEDUP_REMOVED lines=12> */
.L_x_106:
[----:B------:R-:W-:Y:S05]  /*4d70*/  BSYNC B1 ;  /* 0x0000000000017941 */ /* 0x000fea0003800000 */
.L_x_105:
        /* <DEDUP_REMOVED lines=12> */
.L_x_108:
[----:B------:R-:W-:Y:S05]  /*4e40*/  BSYNC B1 ;  /* 0x0000000000017941 */ /* 0x000fea0003800000 */
.L_x_107:
        /* <DEDUP_REMOVED lines=12> */
.L_x_110:
[----:B------:R-:W-:Y:S05]  /*4f10*/  BSYNC B1 ;  /* 0x0000000000017941 */ /* 0x000fea0003800000 */
.L_x_109:
        /* <DEDUP_REMOVED lines=12> */
.L_x_112:
[----:B------:R-:W-:Y:S05]  /*4fe0*/  BSYNC B1 ;  /* 0x0000000000017941 */ /* 0x000fea0003800000 */
.L_x_111:
        /* <DEDUP_REMOVED lines=12> */
.L_x_114:
[----:B------:R-:W-:Y:S05]  /*50b0*/  BSYNC B1 ;  /* 0x0000000000017941 */ /* 0x000fea0003800000 */
.L_x_113:
        /* <DEDUP_REMOVED lines=12> */
.L_x_116:
[----:B------:R-:W-:Y:S05]  /*5180*/  BSYNC B1 ;  /* 0x0000000000017941 */ /* 0x000fea0003800000 */
.L_x_115:
        /* <DEDUP_REMOVED lines=12> */
.L_x_118:
[----:B------:R-:W-:Y:S05]  /*5250*/  BSYNC B1 ;  /* 0x0000000000017941 */ /* 0x000fea0003800000 */
.L_x_117:
        /* <DEDUP_REMOVED lines=12> */
.L_x_120:
[----:B------:R-:W-:Y:S05]  /*5320*/  BSYNC B1 ;  /* 0x0000000000017941 */ /* 0x000fea0003800000 */
.L_x_119:
        /* <DEDUP_REMOVED lines=12> */
.L_x_122:
[----:B------:R-:W-:Y:S05]  /*53f0*/  BSYNC B1 ;  /* 0x0000000000017941 */ /* 0x000fea0003800000 */
.L_x_121:
        /* <DEDUP_REMOVED lines=12> */
.L_x_124:
[----:B------:R-:W-:Y:S05]  /*54c0*/  BSYNC B1 ;  /* 0x0000000000017941 */ /* 0x000fea0003800000 */
.L_x_123:
        /* <DEDUP_REMOVED lines=12> */
.L_x_126:
[----:B------:R-:W-:Y:S05]  /*5590*/  BSYNC B1 ;  /* 0x0000000000017941 */ /* 0x000fea0003800000 */
.L_x_125:
        /* <DEDUP_REMOVED lines=12> */
.L_x_128:
[----:B------:R-:W-:Y:S05]  /*5660*/  BSYNC B1 ;  /* 0x0000000000017941 */ /* 0x000fea0003800000 */
.L_x_127:
        /* <DEDUP_REMOVED lines=12> */
.L_x_130:
[----:B------:R-:W-:Y:S05]  /*5730*/  BSYNC B1 ;  /* 0x0000000000017941 */ /* 0x000fea0003800000 */
.L_x_129:
        /* <DEDUP_REMOVED lines=12> */
.L_x_132:
[----:B------:R-:W-:Y:S05]  /*5800*/  BSYNC B1 ;  /* 0x0000000000017941 */ /* 0x000fea0003800000 */
.L_x_131:
        /* <DEDUP_REMOVED lines=12> */
.L_x_134:
[----:B------:R-:W-:Y:S05]  /*58d0*/  BSYNC B1 ;  /* 0x0000000000017941 */ /* 0x000fea0003800000 */
.L_x_133:
        /* <DEDUP_REMOVED lines=12> */
.L_x_136:
[----:B------:R-:W-:Y:S05]  /*59a0*/  BSYNC B1 ;  /* 0x0000000000017941 */ /* 0x000fea0003800000 */
.L_x_135:
        /* <DEDUP_REMOVED lines=12> */
.L_x_138:
[----:B------:R-:W-:Y:S05]  /*5a70*/  BSYNC B1 ;  /* 0x0000000000017941 */ /* 0x000fea0003800000 */
.L_x_137:
        /* <DEDUP_REMOVED lines=12> */
.L_x_140:
[----:B------:R-:W-:Y:S05]  /*5b40*/  BSYNC B1 ;  /* 0x0000000000017941 */ /* 0x000fea0003800000 */
.L_x_139:
        /* <DEDUP_REMOVED lines=12> */
.L_x_142:
[----:B------:R-:W-:Y:S05]  /*5c10*/  BSYNC B1 ;  /* 0x0000000000017941 */ /* 0x000fea0003800000 */
.L_x_141:
        /* <DEDUP_REMOVED lines=12> */
.L_x_144:
[----:B------:R-:W-:Y:S05]  /*5ce0*/  BSYNC B1 ;  /* 0x0000000000017941 */ /* 0x000fea0003800000 */
.L_x_143:
[----:B-----5:R-:W-:Y:S01]  /*5cf0*/  LOP3.LUT R5, R5, 0xff, RZ, 0xc0, !PT ;  /* 0x000000ff05057812 */ /* 0x020fe200078ec0ff */
[----:B------:R-:W-:Y:S01]  /*5d00*/  BSSY B1, `(.L_x_145) ;  /* 0x000000b000017945 */ /* 0x000fe20003800000 */
[----:B------:R-:W-:Y:S02]  /*5d10*/  ISETP.LT.OR P4, PT, R29, 0x71, !P0 ;  /* 0x000000711d00780c */ /* 0x000fe40004781670 */
[----:B------:R-:W-:-:S05]  /*5d20*/  F2FP.F16.E4M3.UNPACK_B R5, R5 ;  /* 0x00000005ff05723e */ /* 0x000fca00020006ff */
[----:B------:R-:W-:-:S05]  /*5d30*/  HADD2.F32 R18, -RZ, R5.H0_H0 ;  /* 0x20000005ff127230 */ /* 0x000fca0000004100 */
[----:B------:R-:W-:-:S04]  /*5d40*/  FMUL R5, R18, R9 ;  /* 0x0000000912057220 */ /* 0x000fc80000400000 */
[----:B------:R-:W-:-:S05]  /*5d50*/  FFMA R5, R20, R8, R5 ;  /* 0x0000000814057223 */ /* 0x000fca0000000005 */
[----:B0-----:R-:W-:Y:S02]  /*5d60*/  F2FP.SATFINITE.E4M3.F32.PACK_AB_MERGE_C R23, RZ, R5, RZ ;  /* 0x00000005ff17723e */ /* 0x001fe400048070ff */
[----:B------:R-:W-:-:S03]  /*5d70*/  PRMT R5, RZ, 0x7610, R5 ;  /* 0x00007610ff057816 */ /* 0x000fc60000000005 */
[----:B------:R0:W-:Y:S01]  /*5d80*/  @!P3 STG.E.U8 desc[UR18][R6.64+0x69], R23 ;  /* 0x000069170600b986 */ /* 0x0001e2000c101112 */
[----:B------:R-:W-:Y:S05]  /*5d90*/  @P4 BRA `(.L_x_146) ;  /* 0x0000000000044947 */ /* 0x000fea0003800000 */
[----:B------:R0:W5:Y:S02]  /*5da0*/  LDG.E.U8 R5, desc[UR18][R24.64+0x70] ;  /* 0x0000701218057981 */ /* 0x000164000c1e1100 */
.L_x_146:
[----:B------:R-:W-:Y:S05]  /*5db0*/  BSYNC B1 ;  /* 0x0000000000017941 */ /* 0x000fea0003800000 */
.L_x_145:
        /* <DEDUP_REMOVED lines=12> */
.L_x_148:
[----:B------:R-:W-:Y:S05]  /*5e80*/  BSYNC B1 ;  /* 0x0000000000017941 */ /* 0x000fea0003800000 */
.L_x_147:
        /* <DEDUP_REMOVED lines=12> */
.L_x_150:
[----:B------:R-:W-:Y:S05]  /*5f50*/  BSYNC B1 ;  /* 0x0000000000017941 */ /* 0x000fea0003800000 */
.L_x_149:
        /* <DEDUP_REMOVED lines=8> */
[----:B0-----:R-:W-:-:S05]  /*5fe0*/  F2FP.SATFINITE.E4M3.F32.PACK_AB_MERGE_C R17, RZ, R18, RZ ;  /* 0x00000012ff11723e */ /* 0x001fca00048070ff */
[----:B------:R0:W-:Y:S01]  /*5ff0*/  @!P4 STG.E.U8 desc[UR18][R6.64+0x70], R17 ;  /* 0x000070110600c986 */ /* 0x0001e2000c101112 */
[----:B------:R-:W-:Y:S05]  /*6000*/  @P3 BRA `(.L_x_152) ;  /* 0x0000000000043947 */ /* 0x000fea0003800000 */
[----:B------:R0:W5:Y:S02]  /*6010*/  LDG.E.U8 R5, desc[UR18][R26.64+0x71] ;  /* 0x000071121a057981 */ /* 0x000164000c1e1100 */
.L_x_152:
[----:B------:R-:W-:Y:S05]  /*6020*/  BSYNC B1 ;  /* 0x0000000000017941 */ /* 0x000fea0003800000 */
.L_x_151:
        /* <DEDUP_REMOVED lines=12> */
.L_x_154:
[----:B------:R-:W-:Y:S05]  /*60f0*/  BSYNC B1 ;  /* 0x0000000000017941 */ /* 0x000fea0003800000 */
.L_x_153:
        /* <DEDUP_REMOVED lines=12> */
.L_x_156:
[----:B------:R-:W-:Y:S05]  /*61c0*/  BSYNC B1 ;  /* 0x0000000000017941 */ /* 0x000fea0003800000 */
.L_x_155:
        /* <DEDUP_REMOVED lines=12> */
.L_x_158:
[----:B------:R-:W-:Y:S05]  /*6290*/  BSYNC B1 ;  /* 0x0000000000017941 */ /* 0x000fea0003800000 */
.L_x_157:
[----:B-----5:R-:W-:Y:S01]  /*62a0*/  LOP3.LUT R5, R5, 0xff, RZ, 0xc0, !PT ;  /* 0x000000ff05057812 */ /* 0x020fe200078ec0ff */
[----:B------:R-:W-:Y:S01]  /*62b0*/  BSSY B1, `(.L_x_159) ;  /* 0x000000b000017945 */ /* 0x000fe20003800000 */
[----:B------:R-:W-:Y:S02]  /*62c0*/  ISETP.LT.OR P1, PT, R29, 0x7a, !P1 ;  /* 0x0000007a1d00780c */ /* 0x000fe40004f21670 */
[----:B------:R-:W-:-:S05]  /*62d0*/  F2FP.F16.E4M3.UNPACK_B R5, R5 ;  /* 0x00000005ff05723e */ /* 0x000fca00020006ff */
[----:B01--4-:R-:W-:Y:S01]  /*62e0*/  HADD2.F32 R10, -RZ, R5.H0_H0 ;  /* 0x20000005ff0a7230 */ /* 0x013fe20000004100 */
[----:B------:R-:W-:-:S04]  /*62f0*/  PRMT R5, RZ, 0x7610, R5 ;  /* 0x00007610ff057816 */ /* 0x000fc80000000005 */
[----:B------:R-:W-:-:S04]  /*6300*/  FMUL R10, R10, R9 ;  /* 0x000000090a0a7220 */ /* 0x000fc80000400000 */
[----:B------:R-:W-:-:S05]  /*6310*/  FFMA R10, R15, R8, R10 ;  /* 0x000000080f0a7223 */ /* 0x000fca000000000a */
[----:B------:R-:W-:-:S05]  /*6320*/  F2FP.SATFINITE.E4M3.F32.PACK_AB_MERGE_C R11, RZ, R10, RZ ;  /* 0x0000000aff0b723e */ /* 0x000fca00048070ff */
[----:B------:R0:W-:Y:S01]  /*6330*/  @!P3 STG.E.U8 desc[UR18][R6.64+0x78], R11 ;  /* 0x0000780b0600b986 */ /* 0x0001e2000c101112 */
[----:B------:R-:W-:Y:S05]  /*6340*/  @P1 BRA `(.L_x_160) ;  /* 0x0000000000041947 */ /* 0x000fea0003800000 */
[----:B------:R1:W5:Y:S02]  /*6350*/  LDG.E.U8 R5, desc[UR18][R26.64+0x79] ;  /* 0x000079121a057981 */ /* 0x000364000c1e1100 */
.L_x_160:
[----:B------:R-:W-:Y:S05]  /*6360*/  BSYNC B1 ;  /* 0x0000000000017941 */ /* 0x000fea0003800000 */
.L_x_159:
[----:B------:R-:W-:Y:S05]  /*6370*/  @P1 BRA `(.L_x_161) ;  /* 0x0000001000281947 */ /* 0x000fea0003800000 */
[----:B-----5:R-:W-:-:S04]  /*6380*/  LOP3.LUT R5, R5, 0xff, RZ, 0xc0, !PT ;  /* 0x000000ff05057812 */ /* 0x020fc800078ec0ff */
[----:B------:R-:W-:-:S05]  /*6390*/  F2FP.F16.E4M3.UNPACK_B R5, R5 ;  /* 0x00000005ff05723e */ /* 0x000fca00020006ff */
[----:B------:R-:W-:-:S05]  /*63a0*/  HADD2.F32 R10, -RZ, R5.H0_H0 ;  /* 0x20000005ff0a7230 */ /* 0x000fca0000004100 */
[----:B------:R-:W-:-:S04]  /*63b0*/  FMUL R5, R10, R9 ;  /* 0x000000090a057220 */ /* 0x000fc80000400000 */
[----:B------:R-:W-:-:S05]  /*63c0*/  FFMA R5, R14, R8, R5 ;  /* 0x000000080e057223 */ /* 0x000fca0000000005 */
[----:B------:R-:W-:-:S05]  /*63d0*/  F2FP.SATFINITE.E4M3.F32.PACK_AB_MERGE_C R5, RZ, R5, RZ ;  /* 0x00000005ff05723e */ /* 0x000fca00048070ff */
[----:B------:R4:W-:Y:S01]  /*63e0*/  STG.E.U8 desc[UR18][R6.64+0x79], R5 ;  /* 0x0000790506007986 */ /* 0x0009e2000c101112 */
[----:B------:R-:W-:Y:S05]  /*63f0*/  BRA `(.L_x_161) ;  /* 0x0000001000087947 */ /* 0x000fea0003800000 */
.L_x_32:
[----:B------:R-:W-:Y:S01]  /*6400*/  ISETP.GE.AND P1, PT, R36, 0x1, PT ;  /* 0x000000012400780c */ /* 0x000fe20003f26270 */
[-C--:B--2---:R-:W-:Y:S01]  /*6410*/  FMUL R141, R141, R8.reuse ;  /* 0x000000088d8d7220 */ /* 0x084fe20000400000 */
[-C--:B------:R-:W-:Y:S01]  /*6420*/  FMUL R136, R136, R8.reuse ;  /* 0x0000000888887220 */ /* 0x080fe20000400000 */
[----:B------:R-:W-:Y:S01]  /*6430*/  ISETP.GE.AND P0, PT, R36, 0x9, PT ;  /* 0x000000092400780c */ /* 0x000fe20003f06270 */
[-C--:B------:R-:W-:Y:S01]  /*6440*/  FMUL R139, R139, R8.reuse ;  /* 0x000000088b8b7220 */ /* 0x080fe20000400000 */
[C---:B------:R-:W-:Y:S01]  /*6450*/  ISETP.LT.OR P4, PT, R29.reuse, 0x1, !P1 ;  /* 0x000000011d00780c */ /* 0x040fe20004f81670 */
[-C--:B------:R-:W-:Y:S01]  /*6460*/  FMUL R134, R134, R8.reuse ;  /* 0x0000000886867220 */ /* 0x080fe20000400000 */
[----:B------:R-:W-:Y:S01]  /*6470*/  ISETP.LT.OR P5, PT, R29, 0x2, !P1 ;  /* 0x000000021d00780c */ /* 0x000fe20004fa1670 */
[-C--:B------:R-:W-:Y:S01]  /*6480*/  FMUL R137, R137, R8.reuse ;  /* 0x0000000889897220 */ /* 0x080fe20000400000 */
[----:B------:R-:W-:Y:S01]  /*6490*/  F2FP.SATFINITE.E4M3.F32.PACK_AB_MERGE_C R141, RZ, R141, RZ ;  /* 0x0000008dff8d723e */ /* 0x000fe200048070ff */
[----:B------:R-:W-:Y:S01]  /*64a0*/  FMUL R132, R132, R8 ;  /* 0x0000000884847220 */ /* 0x000fe20000400000 */
[----:B------:R-:W-:Y:S01]  /*64b0*/  F2FP.SATFINITE.E4M3.F32.PACK_AB_MERGE_C R5, RZ, R136, RZ ;  /* 0x00000088ff05723e */ /* 0x000fe200048070ff */
[-C--:B------:R-:W-:Y:S01]  /*64c0*/  FMUL R135, R135, R8.reuse ;  /* 0x0000000887877220 */ /* 0x080fe20000400000 */
[C---:B------:R-:W-:Y:S01]  /*64d0*/  ISETP.LT.OR P3, PT, R29.reuse, 0x1, !P0 ;  /* 0x000000011d00780c */ /* 0x040fe20004761670 */
[-C--:B------:R-:W-:Y:S01]  /*64e0*/  FMUL R130, R130, R8.reuse ;  /* 0x0000000882827220 */ /* 0x080fe20000400000 */
[----:B------:R-:W-:Y:S01]  /*64f0*/  ISETP.LT.OR P6, PT, R29, 0xa, !P1 ;  /* 0x0000000a1d00780c */ /* 0x000fe20004fc1670 */
[-C--:B------:R-:W-:Y:S01]  /*6500*/  FMUL R133, R133, R8.reuse ;  /* 0x0000000885857220 */ /* 0x080fe20000400000 */
[----:B------:R-:W-:Y:S01]  /*6510*/  F2FP.SATFINITE.E4M3.F32.PACK_AB_MERGE_C R139, RZ, R139, RZ ;  /* 0x0000008bff8b723e */ /* 0x000fe200048070ff */
[----:B------:R-:W-:Y:S01]  /*6520*/  @!P4 STG.E.U8 desc[UR18][R10.64], R141 ;  /* 0x0000008d0a00c986 */ /* 0x000fe2000c101112 */
[C---:B------:R-:W-:Y:S01]  /*6530*/  ISETP.LT.OR P4, PT, R29.reuse, 0x2, !P0 ;  /* 0x000000021d00780c */ /* 0x040fe20004781670 */
[----:B------:R-:W-:Y:S01]  /*6540*/  FMUL R128, R128, R8 ;  /* 0x0000000880807220 */ /* 0x000fe20000400000 */
[----:B------:R-:W-:Y:S01]  /*6550*/  F2FP.SATFINITE.E4M3.F32.PACK_AB_MERGE_C R25, RZ, R134, RZ ;  /* 0x00000086ff19723e */ /* 0x000fe200048070ff */
[----:B------:R0:W-:Y:S01]  /*6560*/  @!P5 STG.E.U8 desc[UR18][R10.64+0x1], R5 ;  /* 0x000001050a00d986 */ /* 0x0001e2000c101112 */
[----:B------:R-:W-:Y:S01]  /*6570*/  ISETP.LT.OR P5, PT, R29, 0x9, !P1 ;  /* 0x000000091d00780c */ /* 0x000fe20004fa1670 */
[-C--:B------:R-:W-:Y:S01]  /*6580*/  FMUL R131, R131, R8.reuse ;  /* 0x0000000883837220 */ /* 0x080fe20000400000 */
[----:B------:R-:W-:Y:S01]  /*6590*/  F2FP.SATFINITE.E4M3.F32.PACK_AB_MERGE_C R137, RZ, R137, RZ ;  /* 0x00000089ff89723e */ /* 0x000fe200048070ff */
[----:B------:R-:W-:Y:S01]  /*65a0*/  @!P3 STG.E.U8 desc[UR18][R6.64], R139 ;  /* 0x0000008b0600b986 */ /* 0x000fe2000c101112 */
[----:B------:R-:W-:Y:S01]  /*65b0*/  ISETP.LT.OR P3, PT, R29, 0x9, !P0 ;  /* 0x000000091d00780c */ /* 0x000fe20004761670 */
[-C--:B------:R-:W-:Y:S01]  /*65c0*/  FMUL R126, R126, R8.reuse ;  /* 0x000000087e7e7220 */ /* 0x080fe20000400000 */
[----:B------:R-:W-:Y:S01]  /*65d0*/  F2FP.SATFINITE.E4M3.F32.PACK_AB_MERGE_C R135, RZ, R135, RZ ;  /* 0x00000087ff87723e */ /* 0x000fe200048070ff */
[-C--:B------:R-:W-:Y:S01]  /*65e0*/  FMUL R129, R129, R8.reuse ;  /* 0x0000000881817220 */ /* 0x080fe20000400000 */
[----:B------:R-:W-:Y:S01]  /*65f0*/  F2FP.SATFINITE.E4M3.F32.PACK_AB_MERGE_C R133, RZ, R133, RZ ;  /* 0x00000085ff85723e */ /* 0x000fe200048070ff */
[----:B------:R1:W-:Y:S01]  /*6600*/  @!P4 STG.E.U8 desc[UR18][R6.64+0x1], R25 ;  /* 0x000001190600c986 */ /* 0x0003e2000c101112 */
[C---:B------:R-:W-:Y:S01]  /*6610*/  ISETP.LT.OR P4, PT, R29.reuse, 0xa, !P0 ;  /* 0x0000000a1d00780c */ /* 0x040fe20004781670 */
[----:B------:R-:W-:Y:S01]  /*6620*/  FMUL R124, R124, R8 ;  /* 0x000000087c7c7220 */ /* 0x000fe20000400000 */
[----:B0-----:R-:W-:Y:S01]  /*6630*/  F2FP.SATFINITE.E4M3.F32.PACK_AB_MERGE_C R5, RZ, R132, RZ ;  /* 0x00000084ff05723e */ /* 0x001fe200048070ff */
[----:B------:R-:W-:Y:S01]  /*6640*/  @!P5 STG.E.U8 desc[UR18][R10.64+0x8], R137 ;  /* 0x000008890a00d986 */ /* 0x000fe2000c101112 */
[----:B------:R-:W-:Y:S01]  /*6650*/  ISETP.LT.OR P5, PT, R29, 0x11, !P1 ;  /* 0x000000111d00780c */ /* 0x000fe20004fa1670 */
[-C--:B------:R-:W-:Y:S01]  /*6660*/  FMUL R127, R127, R8.reuse ;  /* 0x000000087f7f7220 */ /* 0x080fe20000400000 */
[----:B------:R-:W-:Y:S01]  /*6670*/  F2FP.SATFINITE.E4M3.F32.PACK_AB_MERGE_C R131, RZ, R131, RZ ;  /* 0x00000083ff83723e */ /* 0x000fe200048070ff */
[----:B------:R0:W-:Y:S01]  /*6680*/  @!P6 STG.E.U8 desc[UR18][R10.64+0x9], R5 ;  /* 0x000009050a00e986 */ /* 0x0001e2000c101112 */
[----:B------:R-:W-:Y:S01]  /*6690*/  ISETP.LT.OR P6, PT, R29, 0x12, !P1 ;  /* 0x000000121d00780c */ /* 0x000fe20004fc1670 */
[----:B------:R-:W-:Y:S01]  /*66a0*/  FMUL R122, R122, R8 ;  /* 0x000000087a7a7220 */ /* 0x000fe20000400000 */
[----:B------:R-:W-:Y:S01]  /*66b0*/  F2FP.SATFINITE.E4M3.F32.PACK_AB_MERGE_C R129, RZ, R129, RZ ;  /* 0x00000081ff81723e */ /* 0x000fe200048070ff */
[----:B------:R-:W-:Y:S01]  /*66c0*/  @!P3 STG.E.U8 desc[UR18][R6.64+0x8], R135 ;  /* 0x000008870600b986 */ /* 0x000fe2000c101112 */
[----:B-1----:R-:W-:Y:S01]  /*66d0*/  F2FP.SATFINITE.E4M3.F32.PACK_AB_MERGE_C R25, RZ, R130, RZ ;  /* 0x00000082ff19723e */ /* 0x002fe200048070ff */
[-C--:B------:R-:W-:Y:S01]  /*66e0*/  FMUL R125, R125, R8.reuse ;  /* 0x000000087d7d7220 */ /* 0x080fe20000400000 */
[C---:B------:R-:W-:Y:S01]  /*66f0*/  ISETP.LT.OR P3, PT, R29.reuse, 0x11, !P0 ;  /* 0x000000111d00780c */ /* 0x040fe20004761670 */
[-C--:B------:R-:W-:Y:S01]  /*6700*/  FMUL R120, R120, R8.reuse ;  /* 0x0000000878787220 */ /* 0x080fe20000400000 */
[----:B------:R-:W-:Y:S01]  /*6710*/  F2FP.SATFINITE.E4M3.F32.PACK_AB_MERGE_C R127, RZ, R127, RZ ;  /* 0x0000007fff7f723e */ /* 0x000fe200048070ff */
[----:B------:R1:W-:Y:S01]  /*6720*/  @!P4 STG.E.U8 desc[UR18][R6.64+0x9], R25 ;  /* 0x000009190600c986 */ /* 0x0003e2000c101112 */
[----:B------:R-:W-:Y:S01]  /*6730*/  ISETP.LT.OR P4, PT, R29, 0x12, !P0 ;  /* 0x000000121d00780c */ /* 0x000fe20004781670 */
[----:B------:R-:W-:Y:S01]  /*6740*/  FMUL R123, R123, R8 ;  /* 0x000000087b7b7220 */ /* 0x000fe20000400000 */
[----:B0-----:R-:W-:Y:S01]  /*6750*/  F2FP.SATFINITE.E4M3.F32.PACK_AB_MERGE_C R5, RZ, R128, RZ ;  /* 0x00000080ff05723e */ /* 0x001fe200048070ff */
[----:B------:R-:W-:Y:S01]  /*6760*/  @!P5 STG.E.U8 desc[UR18][R10.64+0x10], R133 ;  /* 0x000010850a00d986 */ /* 0x000fe2000c101112 */
[C---:B------:R-:W-:Y:S01]  /*6770*/  ISETP.LT.OR P5, PT, R29.reuse, 0x19, !P1 ;  /* 0x000000191d00780c */ /* 0x040fe20004fa1670 */
[-C--:B------:R-:W-:Y:S01]  /*6780*/  FMUL R118, R118, R8.reuse ;  /* 0x0000000876767220 */ /* 0x080fe20000400000 */
[----:B------:R-:W-:Y:S01]  /*6790*/  F2FP.SATFINITE.E4M3.F32.PACK_AB_MERGE_C R125, RZ, R125, RZ ;  /* 0x0000007dff7d723e */ /* 0x000fe200048070ff */
[----:B------:R0:W-:Y:S01]  /*67a0*/  @!P6 STG.E.U8 desc[UR18][R10.64+0x11], R5 ;  /* 0x000011050a00e986 */ /* 0x0001e2000c101112 */
[----:B------:R-:W-:Y:S01]  /*67b0*/  ISETP.LT.OR P6, PT, R29, 0x1a, !P1 ;  /* 0x0000001a1d00780c */ /* 0x000fe20004fc1670 */
[-C--:B------:R-:W-:Y:S01]  /*67c0*/  FMUL R121, R121, R8.reuse ;  /* 0x0000000879797220 */ /* 0x080fe20000400000 */
[----:B------:R-:W-:Y:S01]  /*67d0*/  FMUL R116, R116, R8 ;  /* 0x0000000874747220 */ /* 0x000fe20000400000 */
[----:B-1----:R-:W-:Y:S01]  /*67e0*/  F2FP.SATFINITE.E4M3.F32.PACK_AB_MERGE_C R25, RZ, R126, RZ ;  /* 0x0000007eff19723e */ /* 0x002fe200048070ff */
[----:B------:R-:W-:Y:S01]  /*67f0*/  @!P3 STG.E.U8 desc[UR18][R6.64+0x10], R131 ;  /* 0x000010830600b986 */ /* 0x000fe2000c101112 */
[----:B------:R-:W-:Y:S01]  /*6800*/  ISETP.LT.OR P3, PT, R29, 0x19, !P0 ;  /* 0x000000191d00780c */ /* 0x000fe20004761670 */
        /* <DEDUP_REMOVED lines=35> */
[----:B------:R-:W-:Y:S01]  /*6a40*/  ISETP.LT.OR P3, PT, R29, 0x29, !P0 ;  /* 0x000000291d00780c */ /* 0x000fe20004761670 */
[-C--:B------:R-:W-:Y:S01]  /*6a50*/  FMUL R109, R109, R8.reuse ;  /* 0x000000086d6d7220 */ /* 0x080fe20000400000 */
[-C--:B------:R-:W-:Y:S01]  /*6a60*/  FMUL R104, R104, R8.reuse ;  /* 0x0000000868687220 */ /* 0x080fe20000400000 */
        /* <DEDUP_REMOVED lines=104> */
[----:B------:R-:W-:-:S02]  /*70f0*/  ISETP.LT.OR P3, PT, R29, 0x59, !P0 ;  /* 0x000000591d00780c */ /* 0x000fc40004761670 */
[----:B------:R-:W-:Y:S01]  /*7100*/  F2FP.SATFINITE.E4M3.F32.PACK_AB_MERGE_C R19, RZ, R19, RZ ;  /* 0x00000013ff13723e */ /* 0x000fe200048070ff */
[----:B------:R1:W-:Y:S01]  /*7110*/  @!P4 STG.E.U8 desc[UR18][R6.64+0x51], R25 ;  /* 0x000051190600c986 */ /* 0x0003e2000c101112 */
[C---:B------:R-:W-:Y:S02]  /*7120*/  ISETP.LT.OR P4, PT, R29.reuse, 0x5a, !P0 ;  /* 0x0000005a1d00780c */ /* 0x040fe40004781670 */
[----:B0-----:R-:W-:Y:S01]  /*7130*/  F2FP.SATFINITE.E4M3.F32.PACK_AB_MERGE_C R5, RZ, R92, RZ ;  /* 0x0000005cff05723e */ /* 0x001fe200048070ff */
[----:B------:R-:W-:Y:S01]  /*7140*/  @!P5 STG.E.U8 desc[UR18][R10.64+0x58], R97 ;  /* 0x000058610a00d986 */ /* 0x000fe2000c101112 */
[C---:B------:R-:W-:Y:S02]  /*7150*/  ISETP.LT.OR P5, PT, R29.reuse, 0x61, !P1 ;  /* 0x000000611d00780c */ /* 0x040fe40004fa1670 */
[----:B------:R-:W-:Y:S01]  /*7160*/  F2FP.SATFINITE.E4M3.F32.PACK_AB_MERGE_C R13, RZ, R13, RZ ;  /* 0x0000000dff0d723e */ /* 0x000fe200048070ff */
[----:B------:R0:W-:Y:S01]  /*7170*/  @!P6 STG.E.U8 desc[UR18][R10.64+0x59], R5 ;  /* 0x000059050a00e986 */ /* 0x0001e2000c101112 */
[----:B------:R-:W-:-:S02]  /*7180*/  ISETP.LT.OR P6, PT, R29, 0x62, !P1 ;  /* 0x000000621d00780c */ /* 0x000fc40004fc1670 */
[----:B------:R-:W-:Y:S01]  /*7190*/  F2FP.SATFINITE.E4M3.F32.PACK_AB_MERGE_C R15, RZ, R15, RZ ;  /* 0x0000000fff0f723e */ /* 0x000fe200048070ff */
[----:B------:R-:W-:Y:S01]  /*71a0*/  @!P3 STG.E.U8 desc[UR18][R6.64+0x58], R95 ;  /* 0x0000585f0600b986 */ /* 0x000fe2000c101112 */
[----:B-1----:R-:W-:Y:S02]  /*71b0*/  F2FP.SATFINITE.E4M3.F32.PACK_AB_MERGE_C R25, RZ, R90, RZ ;  /* 0x0000005aff19723e */ /* 0x002fe400048070ff */
[----:B------:R-:W-:-:S03]  /*71c0*/  ISETP.LT.OR P3, PT, R29, 0x61, !P0 ;  /* 0x000000611d00780c */ /* 0x000fc60004761670 */
[----:B------:R1:W-:Y:S01]  /*71d0*/  @!P4 STG.E.U8 desc[UR18][R6.64+0x59], R25 ;  /* 0x000059190600c986 */ /* 0x0003e2000c101112 */
[C---:B------:R-:W-:Y:S02]  /*71e0*/  ISETP.LT.OR P4, PT, R29.reuse, 0x62, !P0 ;  /* 0x000000621d00780c */ /* 0x040fe40004781670 */
[----:B0-----:R-:W-:Y:S01]  /*71f0*/  F2FP.SATFINITE.E4M3.F32.PACK_AB_MERGE_C R5, RZ, R88, RZ ;  /* 0x00000058ff05723e */ /* 0x001fe200048070ff */
[----:B------:R-:W-:Y:S01]  /*7200*/  @!P5 STG.E.U8 desc[UR18][R10.64+0x60], R93 ;  /* 0x0000605d0a00d986 */ /* 0x000fe2000c101112 */
[----:B------:R-:W-:-:S03]  /*7210*/  ISETP.LT.OR P5, PT, R29, 0x69, !P1 ;  /* 0x000000691d00780c */ /* 0x000fc60004fa1670 */
[----:B------:R0:W-:Y:S01]  /*7220*/  @!P6 STG.E.U8 desc[UR18][R10.64+0x61], R5 ;  /* 0x000061050a00e986 */ /* 0x0001e2000c101112 */
[C---:B------:R-:W-:Y:S02]  /*7230*/  ISETP.LT.OR P6, PT, R29.reuse, 0x6a, !P1 ;  /* 0x0000006a1d00780c */ /* 0x040fe40004fc1670 */
[----:B-1----:R-:W-:Y:S01]  /*7240*/  F2FP.SATFINITE.E4M3.F32.PACK_AB_MERGE_C R25, RZ, R22, RZ ;  /* 0x00000016ff19723e */ /* 0x002fe200048070ff */
[----:B------:R-:W-:Y:S01]  /*7250*/  @!P3 STG.E.U8 desc[UR18][R6.64+0x60], R91 ;  /* 0x0000605b0600b986 */ /* 0x000fe2000c101112 */
        /* <DEDUP_REMOVED lines=11> */
[----:B------:R-:W-:Y:S01]  /*7310*/  @!P4 STG.E.U8 desc[UR18][R6.64+0x69], R25 ;  /* 0x000069190600c986 */ /* 0x000fe2000c101112 */
[C---:B------:R-:W-:Y:S02]  /*7320*/  ISETP.LT.OR P4, PT, R29.reuse, 0x79, !P1 ;  /* 0x000000791d00780c */ /* 0x040fe40004f81670 */
[C---:B------:R-:W-:Y:S01]  /*7330*/  ISETP.LT.OR P1, PT, R29.reuse, 0x7a, !P1 ;  /* 0x0000007a1d00780c */ /* 0x040fe20004f21670 */
[----:B------:R1:W-:Y:S01]  /*7340*/  @!P5 STG.E.U8 desc[UR18][R10.64+0x70], R21 ;  /* 0x000070150a00d986 */ /* 0x0003e2000c101112 */
[C---:B------:R-:W-:Y:S02]  /*7350*/  ISETP.LT.OR P5, PT, R29.reuse, 0x72, !P0 ;  /* 0x000000721d00780c */ /* 0x040fe400047a1670 */
[----:B0-----:R-:W-:Y:S01]  /*7360*/  F2FP.SATFINITE.E4M3.F32.PACK_AB_MERGE_C R5, RZ, R16, RZ ;  /* 0x00000010ff05723e */ /* 0x001fe200048070ff */
[----:B------:R0:W-:Y:S01]  /*7370*/  @!P6 STG.E.U8 desc[UR18][R10.64+0x71], R17 ;  /* 0x000071110a00e986 */ /* 0x0001e2000c101112 */
[C---:B------:R-:W-:Y:S02]  /*7380*/  ISETP.LT.OR P6, PT, R29.reuse, 0x79, !P0 ;  /* 0x000000791d00780c */ /* 0x040fe400047c1670 */
[----:B------:R-:W-:Y:S01]  /*7390*/  ISETP.LT.OR P0, PT, R29, 0x7a, !P0 ;  /* 0x0000007a1d00780c */ /* 0x000fe20004701670 */
[----:B------:R2:W-:Y:S01]  /*73a0*/  @!P3 STG.E.U8 desc[UR18][R6.64+0x70], R19 ;  /* 0x000070130600b986 */ /* 0x0005e2000c101112 */
[----:B-1----:R-:W-:-:S05]  /*73b0*/  F2FP.SATFINITE.E4M3.F32.PACK_AB_MERGE_C R21, RZ, R14, RZ ;  /* 0x0000000eff15723e */ /* 0x002fca00048070ff */
[----:B------:R2:W-:Y:S01]  /*73c0*/  @!P5 STG.E.U8 desc[UR18][R6.64+0x71], R5 ;  /* 0x000071050600d986 */ /* 0x0005e2000c101112 */
[----:B0-----:R-:W-:-:S03]  /*73d0*/  F2FP.SATFINITE.E4M3.F32.PACK_AB_MERGE_C R17, RZ, R12, RZ ;  /* 0x0000000cff11723e */ /* 0x001fc600048070ff */
[----:B------:R2:W-:Y:S04]  /*73e0*/  @!P4 STG.E.U8 desc[UR18][R10.64+0x78], R13 ;  /* 0x0000780d0a00c986 */ /* 0x0005e8000c101112 */
[----:B------:R2:W-:Y:S04]  /*73f0*/  @!P1 STG.E.U8 desc[UR18][R10.64+0x79], R17 ;  /* 0x000079110a009986 */ /* 0x0005e8000c101112 */
[----:B------:R2:W-:Y:S04]  /*7400*/  @!P6 STG.E.U8 desc[UR18][R6.64+0x78], R15 ;  /* 0x0000780f0600e986 */ /* 0x0005e8000c101112 */
[----:B------:R2:W-:Y:S02]  /*7410*/  @!P0 STG.E.U8 desc[UR18][R6.64+0x79], R21 ;  /* 0x0000791506008986 */ /* 0x0005e4000c101112 */
.L_x_161:
[----:B------:R-:W-:Y:S05]  /*7420*/  BSYNC B0 ;  /* 0x0000000000007941 */ /* 0x000fea0003800000 */
.L_x_31:
[----:B------:R-:W-:Y:S01]  /*7430*/  ULDC UR6, c[0x0][0xc] ;  /* 0x0000030000067ab9 */ /* 0x000fe20000000800 */
[----:B------:R-:W-:Y:S01]  /*7440*/  ULDC UR7, c[0x0][0x10] ;  /* 0x0000040000077ab9 */ /* 0x000fe20000000800 */
[----:B--2-45:R-:W2:Y:S01]  /*7450*/  LDC R5, c[0x0][0x14] ;  /* 0x00000500ff057b82 */ /* 0x034ea20000000800 */
[----:B------:R-:W-:Y:S01]  /*7460*/  UIMAD.WIDE.U32 UR6, UR6, UR7, URZ ;  /* 0x00000007060672a5 */ /* 0x000fe2000f8e003f */
[----:B0-----:R-:W-:Y:S01]  /*7470*/  PRMT R6, RZ, 0x7610, R6 ;  /* 0x00007610ff067816 */ /* 0x001fe20000000006 */
[----:B------:R-:W-:-:S04]  /*7480*/  IMAD.MOV.U32 R7, RZ, RZ, -0x1 ;  /* 0xffffffffff077424 */ /* 0x000fc800078e00ff */
[----:B--2---:R-:W-:-:S04]  /*7490*/  IMAD.WIDE.U32 R2, R5, UR6, R2 ;  /* 0x0000000605027c25 */ /* 0x004fc8000f8e0002 */
[----:B------:R-:W-:Y:S01]  /*74a0*/  IMAD R5, R5, UR7, RZ ;  /* 0x0000000705057c24 */ /* 0x000fe2000f8e02ff */
[----:B------:R-:W-:Y:S02]  /*74b0*/  ULDC.64 UR6, c[0x0][0x650] ;  /* 0x0001940000067ab9 */ /* 0x000fe40000000a00 */
[----:B------:R-:W-:Y:S01]  /*74c0*/  ISETP.GE.U32.AND P0, PT, R2, UR6, PT ;  /* 0x0000000602007c0c */ /* 0x000fe2000bf06070 */
[----:B------:R-:W-:Y:S02]  /*74d0*/  IMAD.IADD R3, R3, 0x1, R5 ;  /* 0x0000000103037824 */ /* 0x000fe400078e0205 */
[----:B------:R-:W-:-:S03]  /*74e0*/  IMAD.MOV.U32 R5, RZ, RZ, -0x1 ;  /* 0xffffffffff057424 */ /* 0x000fc600078e00ff */
[----:B------:R-:W-:-:S13]  /*74f0*/  ISETP.GE.U32.AND.EX P0, PT, R3, UR7, PT, P0 ;  /* 0x0000000703007c0c */ /* 0x000fda000bf06100 */
[----:B------:R-:W-:Y:S05]  /*7500*/  @P0 BRA `(.L_x_162) ;  /* 0x0000000400600947 */ /* 0x000fea0003800000 */
[----:B------:R-:W0:Y:S01]  /*7510*/  S2R R20, SR_CTAID.X ;  /* 0x0000000000147919 */ /* 0x000e220000002500 */
[----:B------:R-:W2:Y:S01]  /*7520*/  LDC.64 R14, c[0x0][0x628] ;  /* 0x00018a00ff0e7b82 */ /* 0x000ea20000000a00 */
[----:B------:R-:W-:Y:S01]  /*7530*/  ULDC UR6, c[0x0][0x150] ;  /* 0x0000540000067ab9 */ /* 0x000fe20000000800 */
[----:B------:R-:W-:Y:S01]  /*7540*/  IMAD.MOV.U32 R12, RZ, RZ, R2 ;  /* 0x000000ffff0c7224 */ /* 0x000fe200078e0002 */
[----:B------:R-:W4:Y:S01]  /*7550*/  S2R R22, SR_CTAID.Y ;  /* 0x0000000000167919 */ /* 0x000f220000002600 */
[----:B------:R-:W-:-:S04]  /*7560*/  IMAD.MOV.U32 R13, RZ, RZ, R3 ;  /* 0x000000ffff0d7224 */ /* 0x000fc800078e0003 */
[----:B------:R-:W1:Y:S08]  /*7570*/  LDC R23, c[0x0][0x144] ;  /* 0x00005100ff177b82 */ /* 0x000e700000000800 */
[----:B------:R-:W1:Y:S08]  /*7580*/  LDC R16, c[0x0][0x630] ;  /* 0x00018c00ff107b82 */ /* 0x000e700000000800 */
[----:B------:R-:W1:Y:S01]  /*7590*/  LDC.64 R18, c[0x0][0x620] ;  /* 0x00018800ff127b82 */ /* 0x000e620000000a00 */
[----:B--2---:R-:W-:-:S04]  /*75a0*/  ISETP.NE.U32.AND P0, PT, R14, RZ, PT ;  /* 0x000000ff0e00720c */ /* 0x004fc80003f05070 */
[----:B------:R-:W-:Y:S02]  /*75b0*/  ISETP.NE.AND.EX P0, PT, R15, RZ, PT, P0 ;  /* 0x000000ff0f00720c */ /* 0x000fe40003f05300 */
[----:B0-----:R-:W-:-:S05]  /*75c0*/  I2FP.F32.U32 R5, R20 ;  /* 0x0000001400057245 */ /* 0x001fca0000201000 */
[----:B------:R-:W-:-:S04]  /*75d0*/  FMUL R5, R5, UR6 ;  /* 0x0000000605057c20 */ /* 0x000fc80008400000 */
[----:B------:R0:W2:Y:S02]  /*75e0*/  F2I.U32.TRUNC.NTZ R21, R5 ;  /* 0x0000000500157305 */ /* 0x0000a4000020f000 */
[----:B----4-:R-:W-:Y:S05]  /*75f0*/  @!P0 BRA `(.L_x_163) ;  /* 0x0000000000288947 */ /* 0x010fea0003800000 */
[----:B0-----:R-:W0:Y:S02]  /*7600*/  LDC R5, c[0x0][0x634] ;  /* 0x00018d00ff057b82 */ /* 0x001e240000000800 */
        /* <DEDUP_REMOVED lines=9> */
.L_x_163:
[-CC-:B-1----:R-:W-:Y:S01]  /*76a0*/  SHF.R.U64 R17, R12, R16.reuse, R13.reuse ;  /* 0x000000100c117219 */ /* 0x182fe2000000120d */
[----:B------:R-:W1:Y:S01]  /*76b0*/  LDC.64 R28, c[0x0][0x640] ;  /* 0x00019000ff1c7b82 */ /* 0x000e620000000a00 */
[----:B0-----:R-:W-:Y:S01]  /*76c0*/  SHF.R.U32.HI R5, RZ, R16, R13 ;  /* 0x00000010ff057219 */ /* 0x001fe2000001160d */
[----:B--2---:R-:W-:Y:S01]  /*76d0*/  IMAD.MOV R21, RZ, RZ, -R21 ;  /* 0x000000ffff157224 */ /* 0x004fe200078e0a15 */
[----:B------:R-:W-:Y:S01]  /*76e0*/  IADD3 R11, P0, RZ, -R17, RZ ;  /* 0x80000011ff0b7210 */ /* 0x000fe20007f1e0ff */
[----:B------:R-:W-:Y:S02]  /*76f0*/  ULDC UR6, c[0x0][0x154] ;  /* 0x0000550000067ab9 */ /* 0x000fe40000000800 */
[----:B------:R-:W-:Y:S02]  /*7700*/  IMAD R23, R23, R21, R20 ;  /* 0x0000001517177224 */ /* 0x000fe400078e0214 */
[----:B------:R-:W0:Y:S01]  /*7710*/  LDC R12, c[0x0][0x618] ;  /* 0x00018600ff0c7b82 */ /* 0x000e220000000800 */
[----:B------:R-:W-:-:S02]  /*7720*/  IMAD.X R5, RZ, RZ, ~R5, P0 ;  /* 0x000000ffff057224 */ /* 0x000fc400000e0e05 */
[----:B------:R-:W-:-:S04]  /*7730*/  IMAD.WIDE.U32 R6, R11, R18, R2 ;  /* 0x000000120b067225 */ /* 0x000fc800078e0002 */
[----:B------:R-:W-:Y:S01]  /*7740*/  IMAD R10, R5, R18, RZ ;  /* 0x00000012050a7224 */ /* 0x000fe200078e02ff */
[----:B------:R-:W2:Y:S03]  /*7750*/  LDC R24, c[0x0][0x608] ;  /* 0x00018200ff187b82 */ /* 0x000ea60000000800 */
[----:B------:R-:W-:Y:S02]  /*7760*/  IMAD R5, R11, R19, R10 ;  /* 0x000000130b057224 */ /* 0x000fe400078e020a */
[----:B------:R-:W-:Y:S02]  /*7770*/  IMAD.MOV.U32 R11, RZ, RZ, 0x1 ;  /* 0x00000001ff0b7424 */ /* 0x000fe400078e00ff */
[----:B------:R-:W-:Y:S01]  /*7780*/  IMAD.IADD R5, R7, 0x1, R5 ;  /* 0x0000000107057824 */ /* 0x000fe200078e0205 */
[----:B---3--:R-:W3:Y:S01]  /*7790*/  LDC R26, c[0x0][0x658] ;  /* 0x00019600ff1a7b82 */ /* 0x008ee20000000800 */
[----:B------:R-:W-:-:S02]  /*77a0*/  I2FP.F32.U32 R7, R22 ;  /* 0x0000001600077245 */ /* 0x000fc40000201000 */
[----:B-1----:R-:W-:-:S03]  /*77b0*/  ISETP.NE.U32.AND P0, PT, R28, RZ, PT ;  /* 0x000000ff1c00720c */ /* 0x002fc60003f05070 */
[----:B------:R-:W-:Y:S01]  /*77c0*/  FMUL R10, R7, UR6 ;  /* 0x00000006070a7c20 */ /* 0x000fe20008400000 */
[----:B------:R-:W-:Y:S01]  /*77d0*/  ISETP.NE.AND.EX P0, PT, R29, RZ, PT, P0 ;  /* 0x000000ff1d00720c */ /* 0x000fe20003f05300 */
[----:B------:R-:W1:Y:S01]  /*77e0*/  LDC R21, c[0x0][0x148] ;  /* 0x00005200ff157b82 */ /* 0x000e620000000800 */
[-CC-:B0-----:R-:W-:Y:S01]  /*77f0*/  SHF.R.U64 R16, R6, R12.reuse, R5.reuse ;  /* 0x0000000c06107219 */ /* 0x181fe20000001205 */
[----:B------:R0:W4:Y:S01]  /*7800*/  F2I.U32.TRUNC.NTZ R18, R10 ;  /* 0x0000000a00127305 */ /* 0x000122000020f000 */
[----:B------:R-:W-:Y:S01]  /*7810*/  SHF.R.U32.HI R5, RZ, R12, R5 ;  /* 0x0000000cff057219 */ /* 0x000fe20000011605 */
[----:B------:R-:W-:-:S04]  /*7820*/  IMAD.MOV.U32 R7, RZ, RZ, -0x1 ;  /* 0xffffffffff077424 */ /* 0x000fc800078e00ff */
[----:B------:R-:W0:Y:S01]  /*7830*/  LDC R20, c[0x0][0x600] ;  /* 0x00018000ff147b82 */ /* 0x000e220000000800 */
[-CC-:B--2---:R-:W-:Y:S02]  /*7840*/  SHF.R.U64 R14, R16, R24.reuse, R5.reuse ;  /* 0x00000018100e7219 */ /* 0x184fe40000001205 */
[----:B------:R-:W-:-:S05]  /*7850*/  SHF.R.U32.HI R5, RZ, R24, R5 ;  /* 0x00000018ff057219 */ /* 0x000fca0000011605 */
[----:B------:R-:W2:Y:S01]  /*7860*/  LDC R27, c[0x0][0x648] ;  /* 0x00019200ff1b7b82 */ /* 0x000ea20000000800 */
[-C--:B---3--:R-:W-:Y:S02]  /*7870*/  SHF.L.U32 R6, R7, R26.reuse, RZ ;  /* 0x0000001a07067219 */ /* 0x088fe400000006ff */
[-CC-:B------:R-:W-:Y:S02]  /*7880*/  SHF.R.U64 R19, R14, R26.reuse, R5.reuse ;  /* 0x0000001a0e137219 */ /* 0x180fe40000001205 */
[----:B------:R-:W-:Y:S02]  /*7890*/  SHF.R.U32.HI R7, RZ, R26, R5 ;  /* 0x0000001aff077219 */ /* 0x000fe40000011605 */
[----:B------:R-:W-:Y:S01]  /*78a0*/  LOP3.LUT R25, RZ, R6, RZ, 0x33, !PT ;  /* 0x00000006ff197212 */ /* 0x000fe200078e33ff */
[----:B------:R-:W3:Y:S01]  /*78b0*/  LDC R30, c[0x0][0x638] ;  /* 0x00018e00ff1e7b82 */ /* 0x000ee20000000800 */
[----:B------:R-:W-:Y:S01]  /*78c0*/  SHF.L.U32 R26, R11, R26, RZ ;  /* 0x0000001a0b1a7219 */ /* 0x000fe200000006ff */
[----:B------:R-:W-:-:S06]  /*78d0*/  IMAD.MOV.U32 R6, RZ, RZ, R19 ;  /* 0x000000ffff067224 */ /* 0x000fcc00078e0013 */
[----:B------:R-:W0:Y:S01]  /*78e0*/  LDC R31, c[0x0][0x610] ;  /* 0x00018400ff1f7b82 */ /* 0x000e220000000800 */
[----:B----4-:R-:W-:Y:S05]  /*78f0*/  @!P0 BRA `(.L_x_164) ;  /* 0x0000000000288947 */ /* 0x010fea0003800000 */
[----:B------:R-:W4:Y:S02]  /*7900*/  LDC R6, c[0x0][0x64c] ;  /* 0x00019300ff067b82 */ /* 0x000f240000000800 */
[----:B----4-:R-:W-:-:S05]  /*7910*/  IADD3 R5, P0, R19, R6, RZ ;  /* 0x0000000613057210 */ /* 0x010fca0007f1e0ff */
[----:B------:R-:W-:-:S04]  /*7920*/  IMAD.X R15, RZ, RZ, R7, P0 ;  /* 0x000000ffff0f7224 */ /* 0x000fc800000e0607 */
[----:B------:R-:W-:-:S04]  /*7930*/  IMAD.WIDE.U32 R6, R15, R28, RZ ;  /* 0x0000001c0f067225 */ /* 0x000fc800078e00ff */
[----:B0-----:R-:W-:-:S04]  /*7940*/  IMAD.WIDE.U32 R10, P0, R5, R29, R6 ;  /* 0x0000001d050a7225 */ /* 0x001fc80007800006 */
[----:B------:R-:W-:-:S04]  /*7950*/  IMAD.WIDE.U32 R6, R5, R28, RZ ;  /* 0x0000001c05067225 */ /* 0x000fc800078e00ff */
[----:B------:R-:W-:Y:S01]  /*7960*/  IMAD.X R13, RZ, RZ, RZ, P0 ;  /* 0x000000ffff0d7224 */ /* 0x000fe200000e06ff */
[----:B------:R-:W-:Y:S01]  /*7970*/  IADD3 RZ, P0, R7, R10, RZ ;  /* 0x0000000a07ff7210 */ /* 0x000fe20007f1e0ff */
[----:B------:R-:W-:-:S04]  /*7980*/  IMAD.MOV.U32 R12, RZ, RZ, R11 ;  /* 0x000000ffff0c7224 */ /* 0x000fc800078e000b */
[----:B------:R-:W-:-:S08]  /*7990*/  IMAD.WIDE.U32.X R6, R15, R29, R12, P0 ;  /* 0x0000001d0f067225 */ /* 0x000fd000000e040c */
.L_x_164:
[----:B--2---:R-:W-:Y:S01]  /*79a0*/  SHF.R.U64 R5, R6, R27, R7 ;  /* 0x0000001b06057219 */ /* 0x004fe20000001207 */
[----:B0-----:R-:W-:Y:S01]  /*79b0*/  VIADD R7, R20, 0xffffffff ;  /* 0xffffffff14077836 */ /* 0x001fe20000000000 */
[----:B------:R-:W-:Y:S01]  /*79c0*/  LOP3.LUT R28, R14, R25, RZ, 0xc0, !PT ;  /* 0x000000190e1c7212 */ /* 0x000fe200078ec0ff */
[----:B------:R-:W-:Y:S02]  /*79d0*/  IMAD.MOV R18, RZ, RZ, -R18 ;  /* 0x000000ffff127224 */ /* 0x000fe400078e0a12 */
[----:B------:R-:W-:Y:S01]  /*79e0*/  IMAD.MOV R6, RZ, RZ, -R5 ;  /* 0x000000ffff067224 */ /* 0x000fe200078e0a05 */
[----:B------:R-:W-:Y:S01]  /*79f0*/  LOP3.LUT R16, R16, R7, RZ, 0xc0, !PT ;  /* 0x0000000710107212 */ /* 0x000fe200078ec0ff */
[----:B------:R-:W-:Y:S02]  /*7a00*/  IMAD R28, R26, R5, R28 ;  /* 0x000000051a1c7224 */ /* 0x000fe400078e021c */
[----:B-1----:R-:W-:Y:S02]  /*7a10*/  @P2 IMAD R23, R21, R18, R22 ;  /* 0x0000001215172224 */ /* 0x002fe400078e0216 */
[----:B---3--:R-:W-:-:S02]  /*7a20*/  IMAD R5, R6, R30, R19 ;  /* 0x0000001e06057224 */ /* 0x008fc400078e0213 */
[----:B------:R-:W-:Y:S02]  /*7a30*/  IMAD R28, R28, R31, R23 ;  /* 0x0000001f1c1c7224 */ /* 0x000fe400078e0217 */
[----:B------:R-:W-:Y:S02]  /*7a40*/  IMAD R5, R5, R20, R16 ;  /* 0x0000001405057224 */ /* 0x000fe400078e0210 */
[----:B------:R-:W-:-:S03]  /*7a50*/  IMAD.MOV.U32 R6, RZ, RZ, 0x1 ;  /* 0x00000001ff067424 */ /* 0x000fc600078e00ff */
[----:B------:R-:W-:Y:S02]  /*7a60*/  SEL R7, R5, R28, !P2 ;  /* 0x0000001c05077207 */ /* 0x000fe40005000000 */
[----:B------:R-:W-:Y:S01]  /*7a70*/  SEL R28, R28, R5, !P2 ;  /* 0x000000051c1c7207 */ /* 0x000fe20005000000 */
[----:B------:R-:W-:-:S07]  /*7a80*/  IMAD.MOV.U32 R5, RZ, RZ, R17 ;  /* 0x000000ffff057224 */ /* 0x000fce00078e0011 */
.L_x_162:
[----:B------:R-:W-:Y:S01]  /*7a90*/  LOP3.LUT P0, RZ, R6, 0xff, RZ, 0xc0, !PT ;  /* 0x000000ff06ff7812 */ /* 0x000fe2000780c0ff */
[----:B------:R-:W-:-:S12]  /*7aa0*/  IMAD.MOV.U32 R6, RZ, RZ, R28 ;  /* 0x000000ffff067224 */ /* 0x000fd800078e001c */
[----:B------:R-:W-:Y:S05]  /*7ab0*/  @P0 BRA `(.L_x_165) ;  /* 0xffffff9400280947 */ /* 0x000fea000383ffff */
[----:B------:R-:W-:Y:S05]  /*7ac0*/  EXIT ;  /* 0x000000000000794d */ /* 0x000fea0003800000 */
.L_x_3:
[----:B0-----:R-:W-:Y:S01]  /*7ad0*/  ULDC.64 UR4, c[0x0][0x650] ;  /* 0x0001940000047ab9 */ /* 0x001fe20000000a00 */
        /* <DEDUP_REMOVED lines=25> */
.L_x_167:
[--C-:B------:R-:W-:Y:S01]  /*7c70*/  SHF.R.U64 R16, R14, R18, R15.reuse ;  /* 0x000000120e107219 */ /* 0x100fe2000000120f */
[----:B------:R-:W0:Y:S01]  /*7c80*/  LDC R22, c[0x0][0x618] ;  /* 0x00018600ff167b82 */ /* 0x000e220000000800 */
[----:B------:R-:W-:Y:S01]  /*7c90*/  I2FP.F32.U32 R7, R8 ;  /* 0x0000000800077245 */ /* 0x000fe20000201000 */
[----:B------:R-:W-:Y:S01]  /*7ca0*/  ULDC UR4, c[0x0][0x150] ;  /* 0x0000540000047ab9 */ /* 0x000fe20000000800 */
[----:B------:R-:W-:Y:S02]  /*7cb0*/  SHF.R.U32.HI R6, RZ, R18, R15 ;  /* 0x00000012ff067219 */ /* 0x000fe4000001160f */
[----:B------:R-:W-:Y:S01]  /*7cc0*/  IADD3 R9, P0, RZ, -R16, RZ ;  /* 0x80000010ff097210 */ /* 0x000fe20007f1e0ff */
[----:B------:R-:W-:Y:S01]  /*7cd0*/  FMUL R13, R7, UR4 ;  /* 0x00000004070d7c20 */ /* 0x000fe20008400000 */
[----:B------:R-:W-:Y:S01]  /*7ce0*/  ULDC UR4, c[0x0][0x154] ;  /* 0x0000550000047ab9 */ /* 0x000fe20000000800 */
[----:B------:R-:W1:Y:S02]  /*7cf0*/  LDC.64 R24, c[0x0][0x640] ;  /* 0x00019000ff187b82 */ /* 0x000e640000000a00 */
[----:B------:R-:W-:-:S02]  /*7d00*/  IMAD.X R11, RZ, RZ, ~R6, P0 ;  /* 0x000000ffff0b7224 */ /* 0x000fc400000e0e06 */
[----:B------:R-:W2:Y:S01]  /*7d10*/  F2I.U32.TRUNC.NTZ R13, R13 ;  /* 0x0000000d000d7305 */ /* 0x000ea2000020f000 */
[----:B------:R-:W-:-:S03]  /*7d20*/  IMAD.WIDE.U32 R6, R9, R20, R2 ;  /* 0x0000001409067225 */ /* 0x000fc600078e0002 */
[----:B------:R-:W3:Y:S01]  /*7d30*/  LDC R15, c[0x0][0x144] ;  /* 0x00005100ff0f7b82 */ /* 0x000ee20000000800 */
[----:B------:R-:W-:-:S04]  /*7d40*/  IMAD R12, R11, R20, RZ ;  /* 0x000000140b0c7224 */ /* 0x000fc800078e02ff */
[----:B------:R-:W-:Y:S02]  /*7d50*/  IMAD R9, R9, R21, R12 ;  /* 0x0000001509097224 */ /* 0x000fe400078e020c */
[----:B------:R-:W-:Y:S01]  /*7d60*/  IMAD.MOV.U32 R12, RZ, RZ, -0x1 ;  /* 0xffffffffff0c7424 */ /* 0x000fe200078e00ff */
[----:B------:R-:W4:Y:S01]  /*7d70*/  LDC R18, c[0x0][0x608] ;  /* 0x00018200ff127b82 */ /* 0x000f220000000800 */
[----:B------:R-:W-:Y:S01]  /*7d80*/  IMAD.IADD R7, R7, 0x1, R9 ;  /* 0x0000000107077824 */ /* 0x000fe200078e0209 */
[----:B------:R-:W-:-:S04]  /*7d90*/  I2FP.F32.U32 R9, R10 ;  /* 0x0000000a00097245 */ /* 0x000fc80000201000 */
[-C--:B0-----:R-:W-:Y:S01]  /*7da0*/  SHF.R.U64 R14, R6, R22.reuse, R7 ;  /* 0x00000016060e7219 */ /* 0x081fe20000001207 */
[----:B--2---:R-:W-:Y:S01]  /*7db0*/  IMAD.MOV R6, RZ, RZ, -R13 ;  /* 0x000000ffff067224 */ /* 0x004fe200078e0a0d */
[----:B------:R-:W0:Y:S01]  /*7dc0*/  LDC R11, c[0x0][0x658] ;  /* 0x00019600ff0b7b82 */ /* 0x000e220000000800 */
[----:B-1----:R-:W-:Y:S01]  /*7dd0*/  ISETP.NE.U32.AND P0, PT, R24, RZ, PT ;  /* 0x000000ff1800720c */ /* 0x002fe20003f05070 */
[----:B------:R-:W-:Y:S01]  /*7de0*/  FMUL R9, R9, UR4 ;  /* 0x0000000409097c20 */ /* 0x000fe20008400000 */
[----:B------:R-:W-:Y:S02]  /*7df0*/  SHF.R.U32.HI R7, RZ, R22, R7 ;  /* 0x00000016ff077219 */ /* 0x000fe40000011607 */
[----:B------:R-:W-:-:S03]  /*7e00*/  ISETP.NE.AND.EX P0, PT, R25, RZ, PT, P0 ;  /* 0x000000ff1900720c */ /* 0x000fc60003f05300 */
[----:B------:R-:W1:Y:S01]  /*7e10*/  LDC R21, c[0x0][0x148] ;  /* 0x00005200ff157b82 */ /* 0x000e620000000800 */
[----:B---3--:R-:W-:Y:S02]  /*7e20*/  IMAD R22, R15, R6, R8 ;  /* 0x000000060f167224 */ /* 0x008fe400078e0208 */
[----:B------:R-:W-:-:S05]  /*7e30*/  IMAD.MOV.U32 R8, RZ, RZ, 0x1 ;  /* 0x00000001ff087424 */ /* 0x000fca00078e00ff */
[----:B------:R-:W2:Y:S01]  /*7e40*/  LDC R20, c[0x0][0x600] ;  /* 0x00018000ff147b82 */ /* 0x000ea20000000800 */
[-CC-:B----4-:R-:W-:Y:S02]  /*7e50*/  SHF.R.U64 R17, R14, R18.reuse, R7.reuse ;  /* 0x000000120e117219 */ /* 0x190fe40000001207 */
[----:B------:R-:W-:Y:S02]  /*7e60*/  SHF.R.U32.HI R6, RZ, R18, R7 ;  /* 0x00000012ff067219 */ /* 0x000fe40000011607 */
[----:B------:R3:W4:Y:S03]  /*7e70*/  F2I.U32.TRUNC.NTZ R18, R9 ;  /* 0x0000000900127305 */ /* 0x000726000020f000 */
[----:B------:R-:W1:Y:S01]  /*7e80*/  LDC R23, c[0x0][0x648] ;  /* 0x00019200ff177b82 */ /* 0x000e620000000800 */
[-C--:B0-----:R-:W-:Y:S02]  /*7e90*/  SHF.R.U64 R19, R17, R11.reuse, R6 ;  /* 0x0000000b11137219 */ /* 0x081fe40000001206 */
[----:B------:R-:W-:-:S02]  /*7ea0*/  SHF.L.U32 R12, R12, R11, RZ ;  /* 0x0000000b0c0c7219 */ /* 0x000fc400000006ff */
[-C--:B------:R-:W-:Y:S01]  /*7eb0*/  SHF.R.U32.HI R7, RZ, R11.reuse, R6 ;  /* 0x0000000bff077219 */ /* 0x080fe20000011606 */
[----:B------:R-:W-:Y:S01]  /*7ec0*/  IMAD.MOV.U32 R6, RZ, RZ, R19 ;  /* 0x000000ffff067224 */ /* 0x000fe200078e0013 */
[----:B------:R-:W-:Y:S01]  /*7ed0*/  SHF.L.U32 R27, R8, R11, RZ ;  /* 0x0000000b081b7219 */ /* 0x000fe200000006ff */
[----:B------:R-:W0:Y:S01]  /*7ee0*/  LDC R26, c[0x0][0x638] ;  /* 0x00018e00ff1a7b82 */ /* 0x000e220000000800 */
[----:B------:R-:W-:-:S07]  /*7ef0*/  LOP3.LUT R28, RZ, R12, RZ, 0x33, !PT ;  /* 0x0000000cff1c7212 */ /* 0x000fce00078e33ff */
[----:B------:R-:W0:Y:S01]  /*7f00*/  LDC R29, c[0x0][0x610] ;  /* 0x00018400ff1d7b82 */ /* 0x000e220000000800 */
[----:B---34-:R-:W-:Y:S05]  /*7f10*/  @!P0 BRA `(.L_x_168) ;  /* 0x0000000000288947 */ /* 0x018fea0003800000 */
        /* <DEDUP_REMOVED lines=10> */
.L_x_168:
[----:B-1----:R-:W-:Y:S01]  /*7fc0*/  SHF.R.U64 R7, R6, R23, R7 ;  /* 0x0000001706077219 */ /* 0x002fe20000001207 */
[----:B--2---:R-:W-:Y:S01]  /*7fd0*/  VIADD R9, R20, 0xffffffff ;  /* 0xffffffff14097836 */ /* 0x004fe20000000000 */
[----:B------:R-:W-:Y:S01]  /*7fe0*/  LOP3.LUT R6, R17, R28, RZ, 0xc0, !PT ;  /* 0x0000001c11067212 */ /* 0x000fe200078ec0ff */
[----:B------:R-:W-:Y:S02]  /*7ff0*/  IMAD.MOV R18, RZ, RZ, -R18 ;  /* 0x000000ffff127224 */ /* 0x000fe400078e0a12 */
[----:B------:R-:W-:Y:S02]  /*8000*/  IMAD.MOV R8, RZ, RZ, -R7 ;  /* 0x000000ffff087224 */ /* 0x000fe400078e0a07 */
[----:B------:R-:W-:Y:S01]  /*8010*/  IMAD R11, R27, R7, R6 ;  /* 0x000000071b0b7224 */ /* 0x000fe200078e0206 */
[----:B------:R-:W-:Y:S01]  /*8020*/  LOP3.LUT R7, R14, R9, RZ, 0xc0, !PT ;  /* 0x000000090e077212 */ /* 0x000fe200078ec0ff */
[----:B------:R-:W-:Y:S02]  /*8030*/  @P2 IMAD R22, R21, R18, R10 ;  /* 0x0000001215162224 */ /* 0x000fe400078e020a */
[----:B0-----:R-:W-:-:S02]  /*8040*/  IMAD R6, R8, R26, R19 ;  /* 0x0000001a08067224 */ /* 0x001fc400078e0213 */
[----:B------:R-:W-:Y:S02]  /*8050*/  IMAD R11, R11, R29, R22 ;  /* 0x0000001d0b0b7224 */ /* 0x000fe400078e0216 */
[----:B------:R-:W-:Y:S02]  /*8060*/  IMAD R6, R6, R20, R7 ;  /* 0x0000001406067224 */ /* 0x000fe400078e0207 */
[----:B------:R-:W-:-:S03]  /*8070*/  IMAD.MOV.U32 R8, RZ, RZ, 0x1 ;  /* 0x00000001ff087424 */ /* 0x000fc600078e00ff */
[----:B------:R-:W-:Y:S02]  /*8080*/  SEL R14, R6, R11, !P2 ;  /* 0x0000000b060e7207 */ /* 0x000fe40005000000 */
[----:B------:R-:W-:Y:S01]  /*8090*/  SEL R11, R11, R6, !P2 ;  /* 0x000000060b0b7207 */ /* 0x000fe20005000000 */
[----:B------:R-:W-:Y:S01]  /*80a0*/  IMAD.MOV.U32 R6, RZ, RZ, R16 ;  /* 0x000000ffff067224 */ /* 0x000fe200078e0010 */
[----:B------:R-:W-:-:S07]  /*80b0*/  PRMT R7, R8, 0x7610, R7 ;  /* 0x0000761008077816 */ /* 0x000fce0000000007 */
.L_x_166:
[----:B------:R-:W-:-:S08]  /*80c0*/  NOP ;  /* 0x0000000000007918 */ /* 0x000fd00000000000 */
[----:B------:R-:W0:-:S00]  /*80d0*/  USETMAXREG.DEALLOC.CTAPOOL 0x28 ;  /* 0x00000028000079c8 */ /* 0x000e0000080e0500 */
[----:B0-----:R-:W-:-:S13]  /*80e0*/  ISETP.NE.AND P0, PT, R5, RZ, PT ;  /* 0x000000ff0500720c */ /* 0x001fda0003f05270 */
[----:B------:R-:W-:Y:S05]  /*80f0*/  @P0 EXIT ;  /* 0x000000000000094d */ /* 0x000fea0003800000 */
[----:B------:R-:W-:Y:S01]  /*8100*/  LOP3.LUT P0, RZ, R7, 0xff, RZ, 0xc0, !PT ;  /* 0x000000ff07ff7812 */ /* 0x000fe2000780c0ff */
[----:B------:R-:W-:Y:S02]  /*8110*/  IMAD.MOV.U32 R5, RZ, RZ, 0x1 ;  /* 0x00000001ff057424 */ /* 0x000fe400078e00ff */
[----:B------:R-:W-:-:S10]  /*8120*/  IMAD.MOV.U32 R13, RZ, RZ, RZ ;  /* 0x000000ffff0d7224 */ /* 0x000fd400078e00ff */
[----:B------:R-:W-:Y:S05]  /*8130*/  @!P0 BRA `(.L_x_169) ;  /* 0x0000000c00288947 */ /* 0x000fea0003800000 */
[----:B------:R-:W0:Y:S01]  /*8140*/  LDC R5, c[0x0][0x28c] ;  /* 0x0000a300ff057b82 */ /* 0x000e220000000800 */
[----:B------:R-:W-:Y:S01]  /*8150*/  ULDC UR5, c[0x0][0x600] ;  /* 0x0001800000057ab9 */ /* 0x000fe20000000800 */
[----:B------:R-:W-:Y:S01]  /*8160*/  ULDC UR4, c[0x0][0xc] ;  /* 0x0000030000047ab9 */ /* 0x000fe20000000800 */
[----:B------:R-:W-:Y:S01]  /*8170*/  UIADD3 UR16, UR5, -0x1, URZ ;  /* 0xffffffff05107890 */ /* 0x000fe2000fffe03f */
[C---:B------:R-:W-:Y:S01]  /*8180*/  LOP3.LUT P3, RZ, R0.reuse, 0x7f, RZ, 0xc0, !PT ;  /* 0x0000007f00ff7812 */ /* 0x040fe2000786c0ff */
[----:B------:R-:W-:Y:S01]  /*8190*/  ULDC UR6, c[0x0][0x658] ;  /* 0x0001960000067ab9 */ /* 0x000fe20000000800 */
[----:B------:R-:W-:Y:S01]  /*81a0*/  ULDC UR5, c[0x0][0x10] ;  /* 0x0000040000057ab9 */ /* 0x000fe20000000800 */
[----:B------:R-:W-:Y:S01]  /*81b0*/  UMOV UR7, 0xffffffff ;  /* 0xffffffff00077882 */ /* 0x000fe20000000000 */
[----:B------:R-:W-:Y:S01]  /*81c0*/  UMOV UR8, 0x1 ;  /* 0x0000000100087882 */ /* 0x000fe20000000000 */
[----:B------:R-:W-:Y:S01]  /*81d0*/  UIMAD.WIDE.U32 UR4, UR4, UR5, URZ ;  /* 0x00000005040472a5 */ /* 0x000fe2000f8e003f */
[----:B------:R-:W-:Y:S01]  /*81e0*/  LOP3.LUT P0, RZ, R0, 0x1f, RZ, 0xc0, !PT ;  /* 0x0000001f00ff7812 */ /* 0x000fe2000780c0ff */
[----:B------:R-:W-:Y:S01]  /*81f0*/  USHF.L.U32 UR7, UR7, UR6, URZ ;  /* 0x0000000607077299 */ /* 0x000fe2000800063f */
[----:B------:R-:W-:Y:S01]  /*8200*/  BSSY B0, `(.L_x_169) ;  /* 0x00000bd000007945 */ /* 0x000fe20003800000 */
[----:B------:R-:W-:Y:S01]  /*8210*/  USHF.L.U32 UR18, UR8, UR6, URZ ;  /* 0x0000000608127299 */ /* 0x000fe2000800063f */
[----:B------:R-:W-:Y:S01]  /*8220*/  IMAD.MOV.U32 R15, RZ, RZ, 0x1 ;  /* 0x00000001ff0f7424 */ /* 0x000fe200078e00ff */
[----:B------:R-:W-:Y:S01]  /*8230*/  LOP3.LUT R16, R4, 0x2, RZ, 0xfc, !PT ;  /* 0x0000000204107812 */ /* 0x000fe200078efcff */
[----:B------:R-:W-:Y:S01]  /*8240*/  ULDC UR6, c[0x0][0x14] ;  /* 0x0000050000067ab9 */ /* 0x000fe20000000800 */
[----:B------:R-:W-:Y:S01]  /*8250*/  PLOP3.LUT P0, PT, P0, P3, PT, 0x8a, 0x0 ;  /* 0x000000000000781c */ /* 0x000fe20000707172 */
[----:B------:R-:W-:Y:S01]  /*8260*/  UIMAD.WIDE.U32 UR20, UR4, UR6, URZ ;  /* 0x00000006041472a5 */ /* 0x000fe2000f8e003f */
[----:B------:R-:W-:Y:S01]  /*8270*/  IMAD.MOV.U32 R13, RZ, RZ, RZ ;  /* 0x000000ffff0d7224 */ /* 0x000fe200078e00ff */
[----:B------:R-:W-:-:S02]  /*8280*/  UIMAD UR13, UR5, UR6, URZ ;  /* 0x00000006050d72a4 */ /* 0x000fc4000f8e023f */
[----:B------:R-:W-:Y:S01]  /*8290*/  ULOP3.LUT UR17, URZ, UR7, URZ, 0x33, !UPT ;  /* 0x000000073f117292 */ /* 0x000fe2000f8e333f */
[----:B0-----:R-:W-:Y:S01]  /*82a0*/  VIADD R5, R5, 0x1f ;  /* 0x0000001f05057836 */ /* 0x001fe20000000000 */
[----:B------:R-:W-:Y:S01]  /*82b0*/  UIADD3 UR13, UR21, UR13, URZ ;  /* 0x0000000d150d7290 */ /* 0x000fe2000fffe03f */
[----:B------:R-:W-:-:S03]  /*82c0*/  ULDC.64 UR22, c[0x0][0x198] ;  /* 0x0000660000167ab9 */ /* 0x000fc60000000a00 */
[----:B------:R-:W-:-:S04]  /*82d0*/  SHF.R.S32.HI R8, RZ, 0x1f, R5 ;  /* 0x0000001fff087819 */ /* 0x000fc80000011405 */
[----:B------:R-:W-:Y:S01]  /*82e0*/  LEA.HI R8, R8, R5, RZ, 0x5 ;  /* 0x0000000508087211 */ /* 0x000fe200078f28ff */
[----:B------:R-:W-:-:S03]  /*82f0*/  IMAD.MOV.U32 R5, RZ, RZ, 0x1 ;  /* 0x00000001ff057424 */ /* 0x000fc600078e00ff */
[----:B------:R-:W-:-:S05]  /*8300*/  SHF.R.S32.HI R12, RZ, 0x5, R8 ;  /* 0x00000005ff0c7819 */ /* 0x000fca0000011408 */
[----:B------:R-:W-:-:S07]  /*8310*/  VIADD R0, R12, 0x1 ;  /* 0x000000010c007836 */ /* 0x000fce0000000000 */
.L_x_181:
[----:B------:R-:W-:-:S03]  /*8320*/  UMOV UR4, 0xffffffff ;  /* 0xffffffff00047882 */ /* 0x000fc60000000000 */
[----:B------:R-:W-:Y:S05]  /*8330*/  BRA.DIV UR4, `(.L_x_170) ;  /* 0x0000000e04e07947 */ /* 0x000fea000b800000 */
[----:B------:R-:W-:-:S13]  /*8340*/  ELECT P1, URZ, PT ;  /* 0x00000000003f782f */ /* 0x000fda0003820000 */
.L_x_194:
[----:B------:R-:W0:Y:S01]  /*8350*/  LDC R7, c[0x0][0x28c] ;  /* 0x0000a300ff077b82 */ /* 0x000e220000000800 */
[----:B------:R-:W-:Y:S01]  /*8360*/  BSSY B1, `(.L_x_171) ;  /* 0x0000035000017945 */ /* 0x000fe20003800000 */
[----:B0-----:R-:W-:-:S13]  /*8370*/  ISETP.LT.OR P1, PT, R7, 0x1, !P1 ;  /* 0x000000010700780c */ /* 0x001fda0004f21670 */
[----:B------:R-:W-:Y:S05]  /*8380*/  @P1 BRA `(.L_x_172) ;  /* 0x0000000000c81947 */ /* 0x000fea0003800000 */
[----:B------:R-:W-:Y:S02]  /*8390*/  IMAD.SHL.U32 R14, R14, 0x80, RZ ;  /* 0x000000800e0e7824 */ /* 0x000fe400078e00ff */
[----:B------:R-:W-:Y:S02]  /*83a0*/  IMAD.SHL.U32 R17, R11, 0x80, RZ ;  /* 0x000000800b117824 */ /* 0x000fe400078e00ff */
[----:B------:R-:W-:Y:S02]  /*83b0*/  IMAD.MOV.U32 R20, RZ, RZ, RZ ;  /* 0x000000ffff147224 */ /* 0x000fe400078e00ff */
[----:B------:R-:W-:Y:S02]  /*83c0*/  IMAD.MOV.U32 R7, RZ, RZ, R0 ;  /* 0x000000ffff077224 */ /* 0x000fe400078e0000 */
[----:B------:R-:W-:Y:S02]  /*83d0*/  IMAD.MOV.U32 R8, RZ, RZ, R5 ;  /* 0x000000ffff087224 */ /* 0x000fe400078e0005 */
[----:B------:R-:W-:-:S07]  /*83e0*/  IMAD.MOV.U32 R9, RZ, RZ, R13 ;  /* 0x000000ffff097224 */ /* 0x000fce00078e000d */
.L_x_176:
[----:B------:R-:W0:Y:S01]  /*83f0*/  S2R R11, SR_CgaCtaId ;  /* 0x00000000000b7919 */ /* 0x000e220000008800 */
[----:B------:R-:W-:-:S04]  /*8400*/  MOV R10, 0x400 ;  /* 0x00000400000a7802 */ /* 0x000fc80000000f00 */
[----:B0-----:R-:W-:Y:S02]  /*8410*/  LEA R18, R11, R10, 0x18 ;  /* 0x0000000a0b127211 */ /* 0x001fe400078ec0ff */
[----:B------:R-:W-:Y:S01]  /*8420*/  SHF.L.U32 R10, R8, 0x1f, RZ ;  /* 0x0000001f080a7819 */ /* 0x000fe200000006ff */
[----:B------:R-:W0:Y:S02]  /*8430*/  @!P3 LDC R11, c[0x0][0x500] ;  /* 0x00014000ff0bbb82 */ /* 0x000e240000000800 */
[----:B------:R-:W-:-:S04]  /*8440*/  IMAD R19, R9, 0x8, R18 ;  /* 0x0000000809137824 */ /* 0x000fc800078e0212 */
[----:B------:R-:W1:Y:S02]  /*8450*/  SYNCS.PHASECHK.TRANS64.TRYWAIT P1, [R19+URZ+0x30], R10 ;  /* 0x0000300a130075a7 */ /* 0x000e64000802017f */
[----:B-1----:R-:W-:Y:S05]  /*8460*/  @!P1 BRA `(.L_x_173) ;  /* 0x0000000c00b49947 */ /* 0x002fea0003800000 */
.L_x_195:
[----:B-1----:R-:W-:Y:S01]  /*8470*/  PRMT R10, R16, 0x9910, RZ ;  /* 0x00009910100a7816 */ /* 0x002fe200000000ff */
[----:B0-----:R0:W-:Y:S03]  /*8480*/  @!P3 SYNCS.ARRIVE.TRANS64 RZ, [R19+URZ], R11 ;  /* 0x0000000b13ffb9a7 */ /* 0x0011e6000800003f */
[----:B------:R-:W-:-:S13]  /*8490*/  ISETP.NE.AND P1, PT, R10, 0x2, PT ;  /* 0x000000020a00780c */ /* 0x000fda0003f25270 */
[----:B0-----:R-:W-:Y:S05]  /*84a0*/  @P1 BRA `(.L_x_174) ;  /* 0x0000000000041947 */ /* 0x001fea0003800000 */
[----:B------:R-:W-:Y:S01]  /*84b0*/  BPT.TRAP 0x1 ;  /* 0x000000040000795c */ /* 0x000fe20000300000 */
.L_x_174:
[----:B------:R-:W-:Y:S05]  /*84c0*/  @P0 BRA `(.L_x_175) ;  /* 0x0000000000040947 */ /* 0x000fea0003800000 */
[----:B------:R-:W-:Y:S01]  /*84d0*/  BPT.TRAP 0x1 ;  /* 0x000000040000795c */ /* 0x000fe20000300000 */
.L_x_175:
[----:B------:R-:W-:Y:S01]  /*84e0*/  IMAD R18, R9, 0x1000, R18 ;  /* 0x0000100009127824 */ /* 0x000fe200078e0212 */
[----:B------:R-:W-:Y:S01]  /*84f0*/  R2UR UR9, R19 ;  /* 0x00000000130972ca */ /* 0x000fe200000e0000 */
[----:B------:R-:W-:Y:S01]  /*8500*/  VIADD R7, R7, 0xffffffff ;  /* 0xffffffff07077836 */ /* 0x000fe20000000000 */
[----:B------:R-:W-:Y:S01]  /*8510*/  UIADD3 UR4, UP0, UR22, 0xf0, URZ ;  /* 0x000000f016047890 */ /* 0x000fe2000ff1e03f */
[----:B------:R-:W-:Y:S01]  /*8520*/  R2UR UR11, R17 ;  /* 0x00000000110b72ca */ /* 0x000fe200000e0000 */
[----:B------:R-:W-:Y:S01]  /*8530*/  UIADD3 UR24, UP1, UR22, 0x1f0, URZ ;  /* 0x000001f016187890 */ /* 0x000fe2000ff3e03f */
[----:B------:R-:W-:Y:S01]  /*8540*/  R2UR UR8, R18 ;  /* 0x00000000120872ca */ /* 0x000fe200000e0000 */
[----:B------:R-:W-:Y:S01]  /*8550*/  UIADD3.X UR5, URZ, UR23, URZ, UP0, !UPT ;  /* 0x000000173f057290 */ /* 0x000fe200087fe43f */
[----:B------:R-:W-:Y:S01]  /*8560*/  R2UR UR10, R20 ;  /* 0x00000000140a72ca */ /* 0x000fe200000e0000 */
[----:B------:R-:W-:Y:S01]  /*8570*/  VIADD R9, R9, 0x1 ;  /* 0x0000000109097836 */ /* 0x000fe20000000000 */
[----:B------:R-:W-:Y:S01]  /*8580*/  R2UR UR12, R6 ;  /* 0x00000000060c72ca */ /* 0x000fe200000e0000 */
[----:B------:R-:W-:Y:S01]  /*8590*/  UIADD3.X UR25, URZ, UR23, URZ, UP1, !UPT ;  /* 0x000000173f197290 */ /* 0x000fe20008ffe43f */
[----:B------:R-:W-:Y:S01]  /*85a0*/  R2UR UR19, R14 ;  /* 0x000000000e1372ca */ /* 0x000fe200000e0000 */
[----:B------:R-:W-:Y:S01]  /*85b0*/  UMOV UR6, 0x0 ;  /* 0x0000000000067882 */ /* 0x000fe20000000000 */
[----:B------:R-:W-:Y:S01]  /*85c0*/  ISETP.GT.AND P4, PT, R7, 0x1, PT ;  /* 0x000000010700780c */ /* 0x000fe20003f84270 */
[----:B------:R-:W-:Y:S01]  /*85d0*/  UMOV UR7, 0x10000000 ;  /* 0x1000000000077882 */ /* 0x000fe20000000000 */
[----:B------:R-:W-:Y:S01]  /*85e0*/  ISETP.NE.AND P1, PT, R9, 0x6, PT ;  /* 0x000000060900780c */ /* 0x000fe20003f25270 */
[----:B------:R-:W-:-:S02]  /*85f0*/  VIADD R20, R20, 0x20 ;  /* 0x0000002014147836 */ /* 0x000fc40000000000 */
[----:B------:R-:W-:Y:S01]  /*8600*/  UIADD3 UR14, UR8, 0x180, URZ ;  /* 0x00000180080e7890 */ /* 0x000fe2000fffe03f */
[----:B------:R-:W-:Y:S01]  /*8610*/  SEL R11, RZ, 0x1, P1 ;  /* 0x00000001ff0b7807 */ /* 0x000fe20000800000 */
[----:B------:R-:W-:Y:S01]  /*8620*/  UIADD3 UR15, UR8, 0x6180, URZ ;  /* 0x00006180080f7890 */ /* 0x000fe2000fffe03f */
[----:B------:R-:W-:Y:S02]  /*8630*/  SEL R9, R9, RZ, P1 ;  /* 0x000000ff09097207 */ /* 0x000fe40000800000 */
[----:B------:R-:W-:Y:S02]  /*8640*/  LOP3.LUT R8, R8, R11, RZ, 0x3c, !PT ;  /* 0x0000000b08087212 */ /* 0x000fe400078e3cff */
[----:B------:R-:W-:Y:S02]  /*8650*/  UMOV UR8, UR14 ;  /* 0x0000000e00087c82 */ /* 0x000fe40008000000 */
[----:B------:R0:W-:Y:S02]  /*8660*/  UTMALDG.3D [UR8], [UR4], desc[UR6] ;  /* 0x00000608040075b4 */ /* 0x0001e40008011000 */
[----:B0-----:R-:W-:Y:S01]  /*8670*/  UMOV UR8, UR15 ;  /* 0x0000000f00087c82 */ /* 0x001fe20008000000 */
[----:B------:R-:W-:-:S02]  /*8680*/  UMOV UR11, UR19 ;  /* 0x00000013000b7c82 */ /* 0x000fc40008000000 */
[----:B------:R0:W-:Y:S02]  /*8690*/  UTMALDG.3D [UR8], [UR24], desc[UR6] ;  /* 0x00000608180075b4 */ /* 0x0001e40008011000 */
[----:B0-----:R-:W-:Y:S05]  /*86a0*/  @P4 BRA `(.L_x_176) ;  /* 0xfffffffc00504947 */ /* 0x001fea000383ffff */
.L_x_172:
[----:B------:R-:W-:Y:S05]  /*86b0*/  BSYNC B1 ;  /* 0x0000000000017941 */ /* 0x000fea0003800000 */
.L_x_171:
[----:B------:R-:W-:Y:S01]  /*86c0*/  LOP3.LUT P4, RZ, R15, 0xff, RZ, 0xc0, !PT ;  /* 0x000000ff0fff7812 */ /* 0x000fe2000788c0ff */
[----:B------:R-:W-:Y:S01]  /*86d0*/  IMAD.IADD R13, R12, 0x1, R13 ;  /* 0x000000010c0d7824 */ /* 0x000fe200078e020d */
[----:B------:R-:W-:Y:S01]  /*86e0*/  IADD3 R2, P5, R2, UR20, RZ ;  /* 0x0000001402027c10 */ /* 0x000fe2000ffbe0ff */
[----:B------:R-:W-:Y:S01]  /*86f0*/  ULDC.64 UR4, c[0x0][0x650] ;  /* 0x0001940000047ab9 */ /* 0x000fe20000000a00 */
[----:B------:R-:W-:Y:S01]  /*8700*/  BSSY B1, `(.L_x_177) ;  /* 0x000006a000017945 */ /* 0x000fe20003800000 */
[----:B------:R-:W-:Y:S01]  /*8710*/  IMAD.MOV.U32 R11, RZ, RZ, -0x1 ;  /* 0xffffffffff0b7424 */ /* 0x000fe200078e00ff */
[----:B------:R-:W-:Y:S01]  /*8720*/  ISETP.GT.U32.AND P1, PT, R13, 0x5, PT ;  /* 0x000000050d00780c */ /* 0x000fe20003f24070 */
[----:B------:R-:W-:Y:S01]  /*8730*/  IMAD.MOV.U32 R14, RZ, RZ, -0x1 ;  /* 0xffffffffff0e7424 */ /* 0x000fe200078e00ff */
[----:B------:R-:W-:Y:S02]  /*8740*/  IADD3.X R3, R3, UR13, RZ, P5, !PT ;  /* 0x0000000d03037c10 */ /* 0x000fe4000affe4ff */
[----:B------:R-:W-:-:S02]  /*8750*/  ISETP.LT.U32.AND P1, PT, R12, 0x6, P1 ;  /* 0x000000060c00780c */ /* 0x000fc40000f21070 */
[----:B------:R-:W-:Y:S01]  /*8760*/  PRMT R15, RZ, 0x7610, R15 ;  /* 0x00007610ff0f7816 */ /* 0x000fe2000000000f */
[----:B------:R-:W0:Y:S01]  /*8770*/  @P4 S2R R7, SR_CgaCtaId ;  /* 0x0000000000074919 */ /* 0x000e220000008800 */
[----:B------:R-:W-:-:S04]  /*8780*/  @P4 MOV R6, 0x400 ;  /* 0x0000040000064802 */ /* 0x000fc80000000f00 */
[----:B0-----:R-:W-:Y:S01]  /*8790*/  @P4 LEA R8, R7, R6, 0x18 ;  /* 0x0000000607084211 */ /* 0x001fe200078ec0ff */
[----:B------:R-:W-:Y:S01]  /*87a0*/  IMAD.WIDE.U32 R6, R13, -0x55555555, RZ ;  /* 0xaaaaaaab0d067825 */ /* 0x000fe200078e00ff */
[----:B------:R-:W-:Y:S02]  /*87b0*/  SEL R6, RZ, 0x1, !P1 ;  /* 0x00000001ff067807 */ /* 0x000fe40004800000 */
[----:B------:R-:W-:Y:S01]  /*87c0*/  ISETP.GE.U32.AND P1, PT, R2, UR4, PT ;  /* 0x0000000402007c0c */ /* 0x000fe2000bf26070 */
[----:B------:R0:W-:Y:S01]  /*87d0*/  @P4 SYNCS.ARRIVE.TRANS64.A1T0 RZ, [R8+URZ+0x78], RZ ;  /* 0x000078ff08ff49a7 */ /* 0x0001e2000810003f */
[----:B------:R-:W-:Y:S02]  /*87e0*/  ISETP.GE.U32.AND P4, PT, R12, 0x6, PT ;  /* 0x000000060c00780c */ /* 0x000fe40003f86070 */
[----:B------:R-:W-:Y:S02]  /*87f0*/  ISETP.GE.U32.AND.EX P1, PT, R3, UR5, PT, P1 ;  /* 0x0000000503007c0c */ /* 0x000fe4000bf26110 */
[----:B------:R-:W-:Y:S01]  /*8800*/  LOP3.LUT R5, R5, R6, RZ, 0x3c, !PT ;  /* 0x0000000605057212 */ /* 0x000fe200078e3cff */
[----:B------:R-:W-:Y:S01]  /*8810*/  IMAD.MOV.U32 R6, RZ, RZ, -0x1 ;  /* 0xffffffffff067424 */ /* 0x000fe200078e00ff */
[----:B0-----:R-:W-:-:S02]  /*8820*/  SHF.R.U32.HI R8, RZ, 0x2, R7 ;  /* 0x00000002ff087819 */ /* 0x001fc40000011607 */
[----:B------:R-:W-:-:S03]  /*8830*/  PRMT R7, RZ, 0x7610, R7 ;  /* 0x00007610ff077816 */ /* 0x000fc60000000007 */
[----:B------:R-:W-:Y:S02]  /*8840*/  IMAD R13, R8, -0x6, R13 ;  /* 0xfffffffa080d7824 */ /* 0x000fe400078e020d */
[----:B------:R-:W-:Y:S02]  /*8850*/  @P4 LOP3.LUT R5, R5, 0x1, R8, 0x78, !PT ;  /* 0x0000000105054812 */ /* 0x000fe400078e7808 */
[----:B------:R-:W-:Y:S05]  /*8860*/  @P1 BRA `(.L_x_178) ;  /* 0x00000004004c1947 */ /* 0x000fea0003800000 */
[----:B------:R-:W-:Y:S01]  /*8870*/  ULDC.64 UR4, c[0x0][0x628] ;  /* 0x00018a0000047ab9 */ /* 0x000fe20000000a00 */
[----:B------:R-:W0:Y:S01]  /*8880*/  S2R R17, SR_CTAID.X ;  /* 0x0000000000117919 */ /* 0x000e220000002500 */
[----:B------:R-:W-:Y:S01]  /*8890*/  ISETP.NE.U32.AND P1, PT, RZ, UR4, PT ;  /* 0x00000004ff007c0c */ /* 0x000fe2000bf25070 */
[----:B------:R-:W-:Y:S01]  /*88a0*/  ULDC UR7, c[0x0][0x630] ;  /* 0x00018c0000077ab9 */ /* 0x000fe20000000800 */
[----:B------:R-:W-:Y:S01]  /*88b0*/  IMAD.MOV.U32 R6, RZ, RZ, R2 ;  /* 0x000000ffff067224 */ /* 0x000fe200078e0002 */
[----:B------:R-:W1:Y:S01]  /*88c0*/  S2R R14, SR_CTAID.Y ;  /* 0x00000000000e7919 */ /* 0x000e620000002600 */
[----:B------:R-:W-:Y:S01]  /*88d0*/  ISETP.NE.AND.EX P1, PT, RZ, UR5, PT, P1 ;  /* 0x00000005ff007c0c */ /* 0x000fe2000bf25310 */
[----:B------:R-:W-:-:S12]  /*88e0*/  IMAD.MOV.U32 R7, RZ, RZ, R3 ;  /* 0x000000ffff077224 */ /* 0x000fd800078e0003 */
[----:B------:R-:W-:Y:S05]  /*88f0*/  @!P1 BRA `(.L_x_179) ;  /* 0x0000000000289947 */ /* 0x000fea0003800000 */
[----:B------:R-:W-:Y:S02]  /*8900*/  ULDC UR6, c[0x0][0x634] ;  /* 0x00018d0000067ab9 */ /* 0x000fe40000000800 */
[----:B------:R-:W-:-:S05]  /*8910*/  IADD3 R11, P1, R2, UR6, RZ ;  /* 0x00000006020b7c10 */ /* 0x000fca000ff3e0ff */
[----:B------:R-:W-:-:S04]  /*8920*/  IMAD.X R19, RZ, RZ, R3, P1 ;  /* 0x000000ffff137224 */ /* 0x000fc800008e0603 */
[----:B------:R-:W-:-:S04]  /*8930*/  IMAD.WIDE.U32 R8, R19, UR4, RZ ;  /* 0x0000000413087c25 */ /* 0x000fc8000f8e00ff */
[----:B------:R-:W-:-:S04]  /*8940*/  IMAD.WIDE.U32 R8, P1, R11, UR5, R8 ;  /* 0x000000050b087c25 */ /* 0x000fc8000f820008 */
[----:B------:R-:W-:-:S04]  /*8950*/  IMAD.WIDE.U32 R10, R11, UR4, RZ ;  /* 0x000000040b0a7c25 */ /* 0x000fc8000f8e00ff */
[----:B------:R-:W-:Y:S01]  /*8960*/  IMAD.X R7, RZ, RZ, RZ, P1 ;  /* 0x000000ffff077224 */ /* 0x000fe200008e06ff */
[----:B------:R-:W-:Y:S01]  /*8970*/  IADD3 RZ, P1, R11, R8, RZ ;  /* 0x000000080bff7210 */ /* 0x000fe20007f3e0ff */
[----:B------:R-:W-:-:S04]  /*8980*/  IMAD.MOV.U32 R6, RZ, RZ, R9 ;  /* 0x000000ffff067224 */ /* 0x000fc800078e0009 */
[----:B------:R-:W-:-:S08]  /*8990*/  IMAD.WIDE.U32.X R6, R19, UR5, R6, P1 ;  /* 0x0000000513067c25 */ /* 0x000fd000088e0406 */
.L_x_179:
[--C-:B------:R-:W-:Y:S01]  /*89a0*/  SHF.R.U64 R10, R6, UR7, R7.reuse ;  /* 0x00000007060a7c19 */ /* 0x100fe20008001207 */
[----:B------:R-:W-:Y:S01]  /*89b0*/  ULDC.64 UR4, c[0x0][0x620] ;  /* 0x0001880000047ab9 */ /* 0x000fe20000000a00 */
[----:B------:R-:W-:Y:S01]  /*89c0*/  SHF.R.U32.HI R6, RZ, UR7, R7 ;  /* 0x00000007ff067c19 */ /* 0x000fe20008011607 */
[----:B------:R-:W2:Y:S01]  /*89d0*/  LDC R22, c[0x0][0x144] ;  /* 0x00005100ff167b82 */ /* 0x000ea20000000800 */
[----:B------:R-:W-:Y:S01]  /*89e0*/  IADD3 R9, P1, RZ, -R10, RZ ;  /* 0x8000000aff097210 */ /* 0x000fe20007f3e0ff */
[----:B------:R-:W-:Y:S01]  /*89f0*/  ULDC.64 UR8, c[0x0][0x640] ;  /* 0x0001900000087ab9 */ /* 0x000fe20000000a00 */
[----:B0-----:R-:W-:Y:S01]  /*8a00*/  I2FP.F32.U32 R11, R17 ;  /* 0x00000011000b7245 */ /* 0x001fe20000201000 */
[----:B------:R-:W-:Y:S02]  /*8a10*/  ULDC UR6, c[0x0][0x608] ;  /* 0x0001820000067ab9 */ /* 0x000fe40000000800 */
[----:B------:R-:W-:Y:S01]  /*8a20*/  IMAD.X R6, RZ, RZ, ~R6, P1 ;  /* 0x000000ffff067224 */ /* 0x000fe200008e0e06 */
[----:B------:R-:W-:Y:S01]  /*8a30*/  ISETP.NE.U32.AND P1, PT, RZ, UR8, PT ;  /* 0x00000008ff007c0c */ /* 0x000fe2000bf25070 */
[----:B------:R-:W0:Y:S02]  /*8a40*/  LDC R19, c[0x0][0x148] ;  /* 0x00005200ff137b82 */ /* 0x000e240000000800 */
[----:B------:R-:W-:Y:S01]  /*8a50*/  IMAD R8, R6, UR4, RZ ;  /* 0x0000000406087c24 */ /* 0x000fe2000f8e02ff */
[----:B------:R-:W-:Y:S01]  /*8a60*/  ISETP.NE.AND.EX P1, PT, RZ, UR9, PT, P1 ;  /* 0x00000009ff007c0c */ /* 0x000fe2000bf25310 */
[----:B------:R-:W-:Y:S01]  /*8a70*/  IMAD.WIDE.U32 R6, R9, UR4, R2 ;  /* 0x0000000409067c25 */ /* 0x000fe2000f8e0002 */
[----:B------:R-:W-:-:S03]  /*8a80*/  ULDC UR4, c[0x0][0x150] ;  /* 0x0000540000047ab9 */ /* 0x000fc60000000800 */
[----:B------:R-:W-:Y:S02]  /*8a90*/  IMAD R9, R9, UR5, R8 ;  /* 0x0000000509097c24 */ /* 0x000fe4000f8e0208 */
[----:B------:R-:W-:Y:S01]  /*8aa0*/  FMUL R8, R11, UR4 ;  /* 0x000000040b087c20 */ /* 0x000fe20008400000 */
[----:B------:R-:W-:Y:S01]  /*8ab0*/  ULDC UR4, c[0x0][0x618] ;  /* 0x0001860000047ab9 */ /* 0x000fe20000000800 */
[----:B------:R-:W-:Y:S01]  /*8ac0*/  ULDC UR5, c[0x0][0x154] ;  /* 0x0000550000057ab9 */ /* 0x000fe20000000800 */
[----:B------:R-:W-:-:S03]  /*8ad0*/  IMAD.IADD R7, R7, 0x1, R9 ;  /* 0x0000000107077824 */ /* 0x000fc600078e0209 */
[----:B------:R-:W3:Y:S02]  /*8ae0*/  F2I.U32.TRUNC.NTZ R8, R8 ;  /* 0x0000000800087305 */ /* 0x000ee4000020f000 */
[----:B------:R-:W-:Y:S02]  /*8af0*/  SHF.R.U64 R11, R6, UR4, R7 ;  /* 0x00000004060b7c19 */ /* 0x000fe40008001207 */
[----:B-1----:R-:W-:-:S05]  /*8b00*/  I2FP.F32.U32 R6, R14 ;  /* 0x0000000e00067245 */ /* 0x002fca0000201000 */
[----:B------:R-:W-:Y:S01]  /*8b10*/  FMUL R21, R6, UR5 ;  /* 0x0000000506157c20 */ /* 0x000fe20008400000 */
[----:B------:R-:W-:Y:S01]  /*8b20*/  SHF.R.U32.HI R6, RZ, UR4, R7 ;  /* 0x00000004ff067c19 */ /* 0x000fe20008011607 */
[----:B------:R-:W-:-:S03]  /*8b30*/  ULDC UR4, c[0x0][0x658] ;  /* 0x0001960000047ab9 */ /* 0x000fc60000000800 */
[--C-:B------:R-:W-:Y:S01]  /*8b40*/  SHF.R.U64 R20, R11, UR6, R6.reuse ;  /* 0x000000060b147c19 */ /* 0x100fe20008001206 */
[----:B------:R-:W1:Y:S01]  /*8b50*/  F2I.U32.TRUNC.NTZ R21, R21 ;  /* 0x0000001500157305 */ /* 0x000e62000020f000 */
[----:B------:R-:W-:Y:S01]  /*8b60*/  SHF.R.U32.HI R7, RZ, UR6, R6 ;  /* 0x00000006ff077c19 */ /* 0x000fe20008011606 */
[----:B---3--:R-:W-:-:S03]  /*8b70*/  IMAD.MOV R8, RZ, RZ, -R8 ;  /* 0x000000ffff087224 */ /* 0x008fc600078e0a08 */
[----:B------:R-:W-:Y:S01]  /*8b80*/  SHF.R.U64 R18, R20, UR4, R7 ;  /* 0x0000000414127c19 */ /* 0x000fe20008001207 */
[----:B--2---:R-:W-:Y:S01]  /*8b90*/  IMAD R17, R22, R8, R17 ;  /* 0x0000000816117224 */ /* 0x004fe200078e0211 */
[----:B------:R-:W-:-:S03]  /*8ba0*/  SHF.R.U32.HI R23, RZ, UR4, R7 ;  /* 0x00000004ff177c19 */ /* 0x000fc60008011607 */
[----:B------:R-:W-:Y:S02]  /*8bb0*/  IMAD.MOV.U32 R6, RZ, RZ, R18 ;  /* 0x000000ffff067224 */ /* 0x000fe400078e0012 */
[----:B------:R-:W-:Y:S01]  /*8bc0*/  IMAD.MOV.U32 R7, RZ, RZ, R23 ;  /* 0x000000ffff077224 */ /* 0x000fe200078e0017 */
[----:B-1----:R-:W-:Y:S06]  /*8bd0*/  @!P1 BRA `(.L_x_180) ;  /* 0x0000000000289947 */ /* 0x002fec0003800000 */
[----:B------:R-:W-:Y:S02]  /*8be0*/  ULDC UR4, c[0x0][0x64c] ;  /* 0x0001930000047ab9 */ /* 0x000fe40000000800 */
[----:B------:R-:W-:-:S05]  /*8bf0*/  IADD3 R7, P1, R18, UR4, RZ ;  /* 0x0000000412077c10 */ /* 0x000fca000ff3e0ff */
[----:B------:R-:W-:-:S04]  /*8c00*/  IMAD.X R23, RZ, RZ, R23, P1 ;  /* 0x000000ffff177224 */ /* 0x000fc800008e0617 */
[----:B------:R-:W-:-:S04]  /*8c10*/  IMAD.WIDE.U32 R8, R23, UR8, RZ ;  /* 0x0000000817087c25 */ /* 0x000fc8000f8e00ff */
[----:B------:R-:W-:-:S04]  /*8c20*/  IMAD.WIDE.U32 R8, P1, R7, UR9, R8 ;  /* 0x0000000907087c25 */ /* 0x000fc8000f820008 */
[----:B------:R-:W-:-:S04]  /*8c30*/  IMAD.WIDE.U32 R6, R7, UR8, RZ ;  /* 0x0000000807067c25 */ /* 0x000fc8000f8e00ff */
[----:B------:R-:W-:Y:S01]  /*8c40*/  IMAD.MOV.U32 R6, RZ, RZ, R9 ;  /* 0x000000ffff067224 */ /* 0x000fe200078e0009 */
[----:B------:R-:W-:Y:S01]  /*8c50*/  IADD3 RZ, P4, R7, R8, RZ ;  /* 0x0000000807ff7210 */ /* 0x000fe20007f9e0ff */
[----:B------:R-:W-:-:S04]  /*8c60*/  IMAD.X R7, RZ, RZ, RZ, P1 ;  /* 0x000000ffff077224 */ /* 0x000fc800008e06ff */
[----:B------:R-:W-:-:S08]  /*8c70*/  IMAD.WIDE.U32.X R6, R23, UR9, R6, P4 ;  /* 0x0000000917067c25 */ /* 0x000fd0000a0e0406 */
.L_x_180:
[----:B------:R-:W-:Y:S01]  /*8c80*/  ULDC UR4, c[0x0][0x648] ;  /* 0x0001920000047ab9 */ /* 0x000fe20000000800 */
[----:B------:R-:W-:Y:S01]  /*8c90*/  LOP3.LUT R20, R20, UR17, RZ, 0xc0, !PT ;  /* 0x0000001114147c12 */ /* 0x000fe2000f8ec0ff */
[----:B------:R-:W-:Y:S01]  /*8ca0*/  IMAD.MOV R21, RZ, RZ, -R21 ;  /* 0x000000ffff157224 */ /* 0x000fe200078e0a15 */
[----:B------:R-:W-:Y:S01]  /*8cb0*/  SHF.R.U64 R7, R6, UR4, R7 ;  /* 0x0000000406077c19 */ /* 0x000fe20008001207 */
[----:B------:R-:W-:Y:S01]  /*8cc0*/  ULDC UR4, c[0x0][0x638] ;  /* 0x00018e0000047ab9 */ /* 0x000fe20000000800 */
[----:B------:R-:W-:Y:S01]  /*8cd0*/  LOP3.LUT R11, R11, UR16, RZ, 0xc0, !PT ;  /* 0x000000100b0b7c12 */ /* 0x000fe2000f8ec0ff */
[----:B0-----:R-:W-:Y:S01]  /*8ce0*/  @P2 IMAD R17, R19, R21, R14 ;  /* 0x0000001513112224 */ /* 0x001fe200078e020e */
[----:B------:R-:W-:Y:S01]  /*8cf0*/  ULDC UR5, c[0x0][0x610] ;  /* 0x0001840000057ab9 */ /* 0x000fe20000000800 */
[----:B------:R-:W-:Y:S02]  /*8d00*/  IMAD.MOV R9, RZ, RZ, -R7 ;  /* 0x000000ffff097224 */ /* 0x000fe400078e0a07 */
[----:B------:R-:W-:-:S02]  /*8d10*/  IMAD R20, R7, UR18, R20 ;  /* 0x0000001207147c24 */ /* 0x000fc4000f8e0214 */
[----:B------:R-:W-:Y:S01]  /*8d20*/  IMAD R18, R9, UR4, R18 ;  /* 0x0000000409127c24 */ /* 0x000fe2000f8e0212 */
[----:B------:R-:W-:Y:S01]  /*8d30*/  ULDC UR4, c[0x0][0x600] ;  /* 0x0001800000047ab9 */ /* 0x000fe20000000800 */
[----:B------:R-:W-:Y:S02]  /*8d40*/  IMAD R17, R20, UR5, R17 ;  /* 0x0000000514117c24 */ /* 0x000fe4000f8e0211 */
[----:B------:R-:W-:Y:S02]  /*8d50*/  IMAD R18, R18, UR4, R11 ;  /* 0x0000000412127c24 */ /* 0x000fe4000f8e020b */
[----:B------:R-:W-:Y:S02]  /*8d60*/  IMAD.MOV.U32 R7, RZ, RZ, 0x1 ;  /* 0x00000001ff077424 */ /* 0x000fe400078e00ff */
[----:B------:R-:W-:Y:S01]  /*8d70*/  IMAD.MOV.U32 R6, RZ, RZ, R10 ;  /* 0x000000ffff067224 */ /* 0x000fe200078e000a */
[----:B------:R-:W-:Y:S02]  /*8d80*/  SEL R14, R18, R17, !P2 ;  /* 0x00000011120e7207 */ /* 0x000fe40005000000 */
[----:B------:R-:W-:-:S07]  /*8d90*/  SEL R11, R17, R18, !P2 ;  /* 0x00000012110b7207 */ /* 0x000fce0005000000 */
.L_x_178:
[----:B------:R-:W-:Y:S05]  /*8da0*/  BSYNC B1 ;  /* 0x0000000000017941 */ /* 0x000fea0003800000 */
.L_x_177:
[----:B------:R-:W-:-:S13]  /*8db0*/  LOP3.LUT P1, RZ, R7, 0xff, RZ, 0xc0, !PT ;  /* 0x000000ff07ff7812 */ /* 0x000fda000782c0ff */
[----:B------:R-:W-:Y:S05]  /*8dc0*/  @P1 BRA `(.L_x_181) ;  /* 0xfffffff400541947 */ /* 0x000fea000383ffff */
[----:B------:R-:W-:Y:S05]  /*8dd0*/  BSYNC B0 ;  /* 0x0000000000007941 */ /* 0x000fea0003800000 */
.L_x_169:
[----:B------:R-:W-:-:S03]  /*8de0*/  UMOV UR4, 0xffffffff ;  /* 0xffffffff00047882 */ /* 0x000fc60000000000 */
[----:B------:R-:W-:Y:S05]  /*8df0*/  BRA.DIV UR4, `(.L_x_182) ;  /* 0x0000000604647947 */ /* 0x000fea000b800000 */
[----:B------:R-:W-:-:S13]  /*8e00*/  ELECT P0, URZ, PT ;  /* 0x00000000003f782f */ /* 0x000fda0003800000 */
.L_x_198:
[----:B------:R-:W-:Y:S04]  /*8e10*/  BSSY B0, `(.L_x_183) ;  /* 0x000003d000007945 */ /* 0x000fe80003800000 */
[----:B------:R-:W-:Y:S05]  /*8e20*/  @!P0 BRA `(.L_x_184) ;  /* 0x0000000000ec8947 */ /* 0x000fea0003800000 */
[----:B------:R-:W-:-:S04]  /*8e30*/  LOP3.LUT R4, R4, 0x2, RZ, 0xfc, !PT ;  /* 0x0000000204047812 */ /* 0x000fc800078efcff */
[----:B------:R-:W-:-:S13]  /*8e40*/  ISETP.NE.AND P0, PT, R4, 0x3, PT ;  /* 0x000000030400780c */ /* 0x000fda0003f05270 */
[----:B------:R-:W-:Y:S05]  /*8e50*/  @!P0 BRA `(.L_x_185) ;  /* 0x0000000000048947 */ /* 0x000fea0003800000 */
[----:B------:R-:W-:Y:S01]  /*8e60*/  BPT.TRAP 0x1 ;  /* 0x000000040000795c */ /* 0x000fe20000300000 */
.L_x_185:
[----:B------:R-:W0:Y:S01]  /*8e70*/  S2R R3, SR_CgaCtaId ;  /* 0x0000000000037919 */ /* 0x000e220000008800 */
[----:B------:R-:W-:-:S04]  /*8e80*/  MOV R0, 0x400 ;  /* 0x0000040000007802 */ /* 0x000fc80000000f00 */
[----:B0-----:R-:W-:Y:S02]  /*8e90*/  LEA R0, R3, R0, 0x18 ;  /* 0x0000000003007211 */ /* 0x001fe400078ec0ff */
[----:B------:R-:W-:-:S03]  /*8ea0*/  SHF.L.U32 R3, R5, 0x1f, RZ ;  /* 0x0000001f05037819 */ /* 0x000fc600000006ff */
[----:B------:R-:W-:-:S04]  /*8eb0*/  VIADD R0, R0, 0x30 ;  /* 0x0000003000007836 */ /* 0x000fc80000000000 */
[C---:B------:R-:W-:Y:S02]  /*8ec0*/  IMAD R6, R13.reuse, 0x8, R0 ;  /* 0x000000080d067824 */ /* 0x040fe400078e0200 */
[----:B------:R-:W-:Y:S02]  /*8ed0*/  VIADD R13, R13, 0x1 ;  /* 0x000000010d0d7836 */ /* 0x000fe40000000000 */
[----:B------:R-:W0:Y:S03]  /*8ee0*/  SYNCS.PHASECHK.TRANS64.TRYWAIT P0, [R6+URZ], R3 ;  /* 0x00000003060075a7 */ /* 0x000e26000800017f */
[----:B------:R-:W-:-:S04]  /*8ef0*/  ISETP.NE.AND P1, PT, R13, 0x6, PT ;  /* 0x000000060d00780c */ /* 0x000fc80003f25270 */
[----:B------:R-:W-:Y:S02]  /*8f00*/  SEL R2, RZ, 0x1, P1 ;  /* 0x00000001ff027807 */ /* 0x000fe40000800000 */
[----:B------:R-:W-:Y:S02]  /*8f10*/  SEL R13, R13, RZ, P1 ;  /* 0x000000ff0d0d7207 */ /* 0x000fe40000800000 */
[----:B------:R-:W-:-:S03]  /*8f20*/  LOP3.LUT R8, R5, R2, RZ, 0x3c, !PT ;  /* 0x0000000205087212 */ /* 0x000fc600078e3cff */
[----:B------:R-:W-:Y:S01]  /*8f30*/  IMAD R7, R13, 0x8, R0 ;  /* 0x000000080d077824 */ /* 0x000fe200078e0200 */
[----:B------:R-:W-:Y:S01]  /*8f40*/  SHF.L.U32 R4, R8, 0x1f, RZ ;  /* 0x0000001f08047819 */ /* 0x000fe200000006ff */
[----:B0-----:R-:W-:Y:S06]  /*8f50*/  @!P0 BRA `(.L_x_186) ;  /* 0x0000000400308947 */ /* 0x001fec0003800000 */
.L_x_199:
[----:B------:R-:W1:Y:S01]  /*8f60*/  SYNCS.PHASECHK.TRANS64.TRYWAIT P0, [R7+URZ], R4 ;  /* 0x00000004070075a7 */ /* 0x000e62000800017f */
[----:B------:R-:W-:-:S05]  /*8f70*/  VIADD R2, R13, 0x1 ;  /* 0x000000010d027836 */ /* 0x000fca0000000000 */
[----:B------:R-:W-:-:S04]  /*8f80*/  ISETP.NE.AND P1, PT, R2, 0x6, PT ;  /* 0x000000060200780c */ /* 0x000fc80003f25270 */
[----:B0-----:R-:W-:Y:S02]  /*8f90*/  SEL R3, RZ, 0x1, P1 ;  /* 0x00000001ff037807 */ /* 0x001fe40000800000 */
[----:B------:R-:W-:Y:S02]  /*8fa0*/  SEL R9, R2, RZ, P1 ;  /* 0x000000ff02097207 */ /* 0x000fe40000800000 */
[----:B------:R-:W-:-:S03]  /*8fb0*/  LOP3.LUT R8, R8, R3, RZ, 0x3c, !PT ;  /* 0x0000000308087212 */ /* 0x000fc600078e3cff */
[----:B------:R-:W-:Y:S01]  /*8fc0*/  IMAD R6, R9, 0x8, R0 ;  /* 0x0000000809067824 */ /* 0x000fe200078e0200 */
[----:B------:R-:W-:Y:S01]  /*8fd0*/  SHF.L.U32 R5, R8, 0x1f, RZ ;  /* 0x0000001f08057819 */ /* 0x000fe200000006ff */
[----:B-1----:R-:W-:Y:S06]  /*8fe0*/  @!P0 BRA `(.L_x_187) ;  /* 0x0000000400208947 */ /* 0x002fec0003800000 */
.L_x_200:
[----:B------:R-:W1:Y:S01]  /*8ff0*/  SYNCS.PHASECHK.TRANS64.TRYWAIT P0, [R6+URZ], R5 ;  /* 0x00000005060075a7 */ /* 0x000e62000800017f */
[----:B------:R-:W-:-:S05]  /*9000*/  VIADD R2, R9, 0x1 ;  /* 0x0000000109027836 */ /* 0x000fca0000000000 */
[----:B------:R-:W-:-:S04]  /*9010*/  ISETP.NE.AND P1, PT, R2, 0x6, PT ;  /* 0x000000060200780c */ /* 0x000fc80003f25270 */
[----:B------:R-:W-:Y:S02]  /*9020*/  SEL R3, RZ, 0x1, P1 ;  /* 0x00000001ff037807 */ /* 0x000fe40000800000 */
[----:B0-----:R-:W-:Y:S02]  /*9030*/  SEL R7, R2, RZ, P1 ;  /* 0x000000ff02077207 */ /* 0x001fe40000800000 */
[----:B------:R-:W-:-:S03]  /*9040*/  LOP3.LUT R8, R8, R3, RZ, 0x3c, !PT ;  /* 0x0000000308087212 */ /* 0x000fc600078e3cff */
[----:B------:R-:W-:Y:S01]  /*9050*/  IMAD R9, R7, 0x8, R0 ;  /* 0x0000000807097824 */ /* 0x000fe200078e0200 */
[----:B------:R-:W-:Y:S01]  /*9060*/  SHF.L.U32 R4, R8, 0x1f, RZ ;  /* 0x0000001f08047819 */ /* 0x000fe200000006ff */
[----:B-1----:R-:W-:Y:S06]  /*9070*/  @!P0 BRA `(.L_x_188) ;  /* 0x0000000400108947 */ /* 0x002fec0003800000 */
.L_x_201:
[----:B------:R-:W1:Y:S01]  /*9080*/  SYNCS.PHASECHK.TRANS64.TRYWAIT P0, [R9+URZ], R4 ;  /* 0x00000004090075a7 */ /* 0x000e62000800017f */
[----:B------:R-:W-:-:S05]  /*9090*/  VIADD R2, R7, 0x1 ;  /* 0x0000000107027836 */ /* 0x000fca0000000000 */
[----:B------:R-:W-:-:S04]  /*90a0*/  ISETP.NE.AND P1, PT, R2, 0x6, PT ;  /* 0x000000060200780c */ /* 0x000fc80003f25270 */
[----:B------:R-:W-:Y:S02]  /*90b0*/  SEL R3, RZ, 0x1, P1 ;  /* 0x00000001ff037807 */ /* 0x000fe40000800000 */
[----:B------:R-:W-:Y:S02]  /*90c0*/  SEL R7, R2, RZ, P1 ;  /* 0x000000ff02077207 */ /* 0x000fe40000800000 */
[----:B------:R-:W-:-:S03]  /*90d0*/  LOP3.LUT R11, R8, R3, RZ, 0x3c, !PT ;  /* 0x00000003080b7212 */ /* 0x000fc600078e3cff */
[----:B0-----:R-:W-:Y:S01]  /*90e0*/  IMAD R6, R7, 0x8, R0 ;  /* 0x0000000807067824 */ /* 0x001fe200078e0200 */
[----:B------:R-:W-:Y:S01]  /*90f0*/  SHF.L.U32 R5, R11, 0x1f, RZ ;  /* 0x0000001f0b057819 */ /* 0x000fe200000006ff */
[----:B-1----:R-:W-:Y:S06]  /*9100*/  @!P0 BRA `(.L_x_189) ;  /* 0x0000000400008947 */ /* 0x002fec0003800000 */
.L_x_202:
[----:B------:R-:W1:Y:S01]  /*9110*/  SYNCS.PHASECHK.TRANS64.TRYWAIT P0, [R6+URZ], R5 ;  /* 0x00000005060075a7 */ /* 0x000e62000800017f */
[----:B------:R-:W-:-:S05]  /*9120*/  VIADD R2, R7, 0x1 ;  /* 0x0000000107027836 */ /* 0x000fca0000000000 */
[----:B------:R-:W-:-:S04]  /*9130*/  ISETP.NE.AND P1, PT, R2, 0x6, PT ;  /* 0x000000060200780c */ /* 0x000fc80003f25270 */
[----:B0-----:R-:W-:Y:S02]  /*9140*/  SEL R4, RZ, 0x1, P1 ;  /* 0x00000001ff047807 */ /* 0x001fe40000800000 */
[----:B------:R-:W-:Y:S02]  /*9150*/  SEL R3, R2, RZ, P1 ;  /* 0x000000ff02037207 */ /* 0x000fe40000800000 */
[----:B------:R-:W-:Y:S01]  /*9160*/  LOP3.LUT R4, R11, R4, RZ, 0x3c, !PT ;  /* 0x000000040b047212 */ /* 0x000fe200078e3cff */
[----:B-1----:R-:W-:Y:S06]  /*9170*/  @!P0 BRA `(.L_x_190) ;  /* 0x0000000000f88947 */ /* 0x002fec0003800000 */
.L_x_203:
[----:B------:R-:W-:Y:S01]  /*9180*/  IMAD R3, R3, 0x8, R0 ;  /* 0x0000000803037824 */ /* 0x000fe200078e0200 */
[----:B------:R-:W-:-:S07]  /*9190*/  SHF.L.U32 R0, R4, 0x1f, RZ ;  /* 0x0000001f04007819 */ /* 0x000fce00000006ff */
.L_x_191:
[----:B-1----:R1:W2:Y:S02]  /*91a0*/  SYNCS.PHASECHK.TRANS64.TRYWAIT P0, [R3+URZ], R0 ;  /* 0x00000000030075a7 */ /* 0x0022a4000800017f */
[----:B--2---:R-:W-:Y:S05]  /*91b0*/  @!P0 NANOSLEEP.SYNCS 0x989680 ;  /* 0x009896800000895d */ /* 0x004fea0003900000 */
[----:B------:R-:W2:Y:S02]  /*91c0*/  @!P0 SYNCS.PHASECHK.TRANS64 P0, [R3+URZ], R0 ;  /* 0x00000000030085a7 */ /* 0x000ea4000800007f */
[----:B--2---:R-:W-:Y:S05]  /*91d0*/  @!P0 BRA `(.L_x_191) ;  /* 0xfffffffc00f08947 */ /* 0x004fea000383ffff */
.L_x_184:
[----:B------:R-:W-:Y:S05]  /*91e0*/  BSYNC B0 ;  /* 0x0000000000007941 */ /* 0x000fea0003800000 */
.L_x_183:
[----:B------:R-:W-:Y:S05]  /*91f0*/  EXIT ;  /* 0x000000000000794d */ /* 0x000fea0003800000 */
.L_x_17:
[----:B-1----:R-:W-:-:S04]  /*9200*/  IMAD.U32 R11, RZ, RZ, UR6 ;  /* 0x00000006ff0b7e24 */ /* 0x002fc8000f8e00ff */
[----:B------:R1:W4:Y:S03]  /*9210*/  SYNCS.PHASECHK.TRANS64.TRYWAIT P0, [R11+URZ], R10 ;  /* 0x0000000a0b0075a7 */ /* 0x000326000800017f */
[----:B----4-:R-:W-:Y:S05]  /*9220*/  @!P0 NANOSLEEP.SYNCS 0x989680 ;  /* 0x009896800000895d */ /* 0x010fea0003900000 */
[----:B------:R-:W4:Y:S02]  /*9230*/  @!P0 SYNCS.PHASECHK.TRANS64 P0, [R11+URZ], R10 ;  /* 0x0000000a0b0085a7 */ /* 0x000f24000800007f */
[----:B----4-:R-:W-:Y:S05]  /*9240*/  @!P0 BRA `(.L_x_17) ;  /* 0xfffffffc00ec8947 */ /* 0x010fea000383ffff */
[----:B------:R-:W-:Y:S05]  /*9250*/  BRA `(.L_x_16) ;  /* 0xffffff8000cc7947 */ /* 0x000fea000383ffff */
.L_x_23:
[----:B-1----:R-:W-:-:S04]  /*9260*/  IMAD.U32 R140, RZ, RZ, UR12 ;  /* 0x0000000cff8c7e24 */ /* 0x002fc8000f8e00ff */
[----:B------:R1:W4:Y:S03]  /*9270*/  SYNCS.PHASECHK.TRANS64.TRYWAIT P0, [R140+URZ], R11 ;  /* 0x0000000b8c0075a7 */ /* 0x000326000800017f */
[----:B----4-:R-:W-:Y:S05]  /*9280*/  @!P0 NANOSLEEP.SYNCS 0x989680 ;  /* 0x009896800000895d */ /* 0x010fea0003900000 */
[----:B------:R-:W4:Y:S02]  /*9290*/  @!P0 SYNCS.PHASECHK.TRANS64 P0, [R140+URZ], R11 ;  /* 0x0000000b8c0085a7 */ /* 0x000f24000800007f */
[----:B----4-:R-:W-:Y:S05]  /*92a0*/  @!P0 BRA `(.L_x_23) ;  /* 0xfffffffc00ec8947 */ /* 0x010fea000383ffff */
[----:B------:R-:W-:Y:S05]  /*92b0*/  BRA `(.L_x_22) ;  /* 0xffffff8800fc7947 */ /* 0x000fea000383ffff */
.L_x_170:
[----:B------:R-:W-:Y:S01]  /*92c0*/  BSSY B1, `(.L_x_192) ;  /* 0x0000006000017945 */ /* 0x000fe20003800000 */
[----:B------:R-:W-:-:S07]  /*92d0*/  IMAD.MOV.U32 R7, RZ, RZ, -0x1 ;  /* 0xffffffffff077424 */ /* 0x000fce00078e00ff */
[----:B------:R-:W-:Y:S05]  /*92e0*/  WARPSYNC.COLLECTIVE R7, `(.L_x_193) ;  /* 0x00000000070c7348 */ /* 0x000fea0003c00000 */
[----:B------:R-:W-:Y:S02]  /*92f0*/  ELECT P1, UR62, PT ;  /* 0x00000000003e782f */ /* 0x000fe40003820000 */
[----:B------:R-:W-:Y:S01]  /*9300*/  MOV R7, UR62 ;  /* 0x0000003e00077c02 */ /* 0x000fe20008000f00 */
[----:B------:R-:W-:Y:S10]  /*9310*/  ENDCOLLECTIVE ;  /* 0x000000000000791b */ /* 0x000ff40003800000 */
.L_x_193:
[----:B------:R-:W-:Y:S05]  /*9320*/  BSYNC B1 ;  /* 0x0000000000017941 */ /* 0x000fea0003800000 */
.L_x_192:
[----:B------:R-:W-:Y:S05]  /*9330*/  BRA `(.L_x_194) ;  /* 0xfffffff000047947 */ /* 0x000fea000383ffff */
.L_x_173:
[----:B-1----:R1:W2:Y:S02]  /*9340*/  SYNCS.PHASECHK.TRANS64.TRYWAIT P1, [R19+URZ+0x30], R10 ;  /* 0x0000300a130075a7 */ /* 0x0022a4000802017f */
[----:B--2---:R-:W-:Y:S05]  /*9350*/  @!P1 NANOSLEEP.SYNCS 0x989680 ;  /* 0x009896800000995d */ /* 0x004fea0003900000 */
[----:B------:R-:W2:Y:S02]  /*9360*/  @!P1 SYNCS.PHASECHK.TRANS64 P1, [R19+URZ+0x30], R10 ;  /* 0x0000300a130095a7 */ /* 0x000ea4000802007f */
[----:B--2---:R-:W-:Y:S05]  /*9370*/  @!P1 BRA `(.L_x_173) ;  /* 0xfffffffc00f09947 */ /* 0x004fea000383ffff */
[----:B------:R-:W-:Y:S05]  /*9380*/  BRA `(.L_x_195) ;  /* 0xfffffff000387947 */ /* 0x000fea000383ffff */
.L_x_182:
[----:B------:R-:W-:Y:S01]  /*9390*/  BSSY B0, `(.L_x_196) ;  /* 0x0000006000007945 */ /* 0x000fe20003800000 */
[----:B------:R-:W-:-:S07]  /*93a0*/  IMAD.MOV.U32 R7, RZ, RZ, -0x1 ;  /* 0xffffffffff077424 */ /* 0x000fce00078e00ff */
[----:B------:R-:W-:Y:S05]  /*93b0*/  WARPSYNC.COLLECTIVE R7, `(.L_x_197) ;  /* 0x00000000070c7348 */ /* 0x000fea0003c00000 */
[----:B------:R-:W-:Y:S02]  /*93c0*/  ELECT P1, UR62, PT ;  /* 0x00000000003e782f */ /* 0x000fe40003820000 */
[----:B------:R-:W-:Y:S01]  /*93d0*/  MOV R7, UR62 ;  /* 0x0000003e00077c02 */ /* 0x000fe20008000f00 */
[----:B------:R-:W-:Y:S10]  /*93e0*/  ENDCOLLECTIVE ;  /* 0x000000000000791b */ /* 0x000ff40003800000 */
.L_x_197:
[----:B------:R-:W-:Y:S05]  /*93f0*/  BSYNC B0 ;  /* 0x0000000000007941 */ /* 0x000fea0003800000 */
.L_x_196:
[----:B------:R-:W-:Y:S01]  /*9400*/  PLOP3.LUT P0, PT, P1, PT, PT, 0x80, 0x0 ;  /* 0x000000000000781c */ /* 0x000fe20000f0f070 */
[----:B------:R-:W-:-:S12]  /*9410*/  BRA `(.L_x_198) ;  /* 0xfffffff8007c7947 */ /* 0x000fd8000383ffff */
.L_x_186:
[----:B0-----:R0:W1:Y:S02]  /*9420*/  SYNCS.PHASECHK.TRANS64.TRYWAIT P0, [R6+URZ], R3 ;  /* 0x00000003060075a7 */ /* 0x001064000800017f */
[----:B-1----:R-:W-:Y:S05]  /*9430*/  @!P0 NANOSLEEP.SYNCS 0x989680 ;  /* 0x009896800000895d */ /* 0x002fea0003900000 */
[----:B------:R-:W1:Y:S02]  /*9440*/  @!P0 SYNCS.PHASECHK.TRANS64 P0, [R6+URZ], R3 ;  /* 0x00000003060085a7 */ /* 0x000e64000800007f */
[----:B-1----:R-:W-:Y:S05]  /*9450*/  @!P0 BRA `(.L_x_186) ;  /* 0xfffffffc00f08947 */ /* 0x002fea000383ffff */
[----:B------:R-:W-:Y:S05]  /*9460*/  BRA `(.L_x_199) ;  /* 0xfffffff800bc7947 */ /* 0x000fea000383ffff */
.L_x_187:
[----:B0-----:R0:W1:Y:S02]  /*9470*/  SYNCS.PHASECHK.TRANS64.TRYWAIT P0, [R7+URZ], R4 ;  /* 0x00000004070075a7 */ /* 0x001064000800017f */
[----:B-1----:R-:W-:Y:S05]  /*9480*/  @!P0 NANOSLEEP.SYNCS 0x989680 ;  /* 0x009896800000895d */ /* 0x002fea0003900000 */
[----:B------:R-:W1:Y:S02]  /*9490*/  @!P0 SYNCS.PHASECHK.TRANS64 P0, [R7+URZ], R4 ;  /* 0x00000004070085a7 */ /* 0x000e64000800007f */
[----:B-1----:R-:W-:Y:S05]  /*94a0*/  @!P0 BRA `(.L_x_187) ;  /* 0xfffffffc00f08947 */ /* 0x002fea000383ffff */
[----:B------:R-:W-:Y:S05]  /*94b0*/  BRA `(.L_x_200) ;  /* 0xfffffff800cc7947 */ /* 0x000fea000383ffff */
.L_x_188:
[----:B0-----:R0:W1:Y:S02]  /*94c0*/  SYNCS.PHASECHK.TRANS64.TRYWAIT P0, [R6+URZ], R5 ;  /* 0x00000005060075a7 */ /* 0x001064000800017f */
[----:B-1----:R-:W-:Y:S05]  /*94d0*/  @!P0 NANOSLEEP.SYNCS 0x989680 ;  /* 0x009896800000895d */ /* 0x002fea0003900000 */
[----:B------:R-:W1:Y:S02]  /*94e0*/  @!P0 SYNCS.PHASECHK.TRANS64 P0, [R6+URZ], R5 ;  /* 0x00000005060085a7 */ /* 0x000e64000800007f */
[----:B-1----:R-:W-:Y:S05]  /*94f0*/  @!P0 BRA `(.L_x_188) ;  /* 0xfffffffc00f08947 */ /* 0x002fea000383ffff */
[----:B------:R-:W-:Y:S05]  /*9500*/  BRA `(.L_x_201) ;  /* 0xfffffff800dc7947 */ /* 0x000fea000383ffff */
.L_x_189:
[----:B0-----:R0:W1:Y:S02]  /*9510*/  SYNCS.PHASECHK.TRANS64.TRYWAIT P0, [R9+URZ], R4 ;  /* 0x00000004090075a7 */ /* 0x001064000800017f */
[----:B-1----:R-:W-:Y:S05]  /*9520*/  @!P0 NANOSLEEP.SYNCS 0x989680 ;  /* 0x009896800000895d */ /* 0x002fea0003900000 */
[----:B------:R-:W1:Y:S02]  /*9530*/  @!P0 SYNCS.PHASECHK.TRANS64 P0, [R9+URZ], R4 ;  /* 0x00000004090085a7 */ /* 0x000e64000800007f */
[----:B-1----:R-:W-:Y:S05]  /*9540*/  @!P0 BRA `(.L_x_189) ;  /* 0xfffffffc00f08947 */ /* 0x002fea000383ffff */
[----:B------:R-:W-:Y:S05]  /*9550*/  BRA `(.L_x_202) ;  /* 0xfffffff800ec7947 */ /* 0x000fea000383ffff */
.L_x_190:
[----:B0-----:R0:W1:Y:S02]  /*9560*/  SYNCS.PHASECHK.TRANS64.TRYWAIT P0, [R6+URZ], R5 ;  /* 0x00000005060075a7 */ /* 0x001064000800017f */
[----:B-1----:R-:W-:Y:S05]  /*9570*/  @!P0 NANOSLEEP.SYNCS 0x989680 ;  /* 0x009896800000895d */ /* 0x002fea0003900000 */
[----:B------:R-:W1:Y:S02]  /*9580*/  @!P0 SYNCS.PHASECHK.TRANS64 P0, [R6+URZ], R5 ;  /* 0x00000005060085a7 */ /* 0x000e64000800007f */
[----:B-1----:R-:W-:Y:S05]  /*9590*/  @!P0 BRA `(.L_x_190) ;  /* 0xfffffffc00f08947 */ /* 0x002fea000383ffff */
[----:B------:R-:W-:Y:S05]  /*95a0*/  BRA `(.L_x_203) ;  /* 0xfffffff800f47947 */ /* 0x000fea000383ffff */
.L_x_204:
[----:B------:R-:W-:-:S00]  /*95b0*/  BRA `(.L_x_204) ;  /* 0xfffffffc00fc7947 */ /* 0x000fc0000383ffff */
[----:B------:R-:W-:-:S00]  /*95c0*/  NOP ;  /* 0x0000000000007918 */ /* 0x000fc00000000000 */
        /* <DEDUP_REMOVED lines=11> */
.L_x_205:


//--------------------- .nv.shared._ZN7cutlass13device_kernelINS_4gemm6kernel13GemmUniversalIN4cute5tupleIJiiiiEEENS1_10collective13CollectiveMmaINS1_37MainloopSm90TmaGmmaWarpSpecializedFP8ILi6ENS5_IJNS4_1CILi1EEESB_SB_EEENS1_35KernelTmaWarpSpecializedCooperativeEEENS5_IJNSA_ILi128EEESF_NSA_ILi32EEEEEENS_12float_e4m3_tENS5_IJlSB_lEEESI_SJ_NS4_8TiledMMAINS4_8MMA_AtomIJNS4_4SM904GMMA31MMA_64x128x32_F32E4M3E4M3_SS_TNILNSN_7ScaleInE1ELSP_1EEEEEENS4_6LayoutINS5_IJNSA_ILi2EEESB_SB_EEENS5_IJSB_NSA_ILi0EEESV_EEEEENS5_IJNS4_10UnderscoreESY_SY_EEEEENS4_13SM90_TMA_LOADENS4_14ComposedLayoutINS4_7SwizzleILi1ELi4ELi3EEENS4_18smem_ptr_flag_bitsILi8EEENSS_INS5_IJNSA_ILi8EEESG_EEENS5_IJSG_SB_EEEEEEEvNS4_8identityES11_S1B_vS1C_EENS_8epilogue10collective6detail29Sm90TmaWarpSpecializedAdapterINS1F_15DefaultEpilogueISI_SJ_SJ_NS1E_6thread17LinearCombinationISI_Li1EffLNS1J_9ScaleType4KindE0ELNS_15FloatRoundStyleE2ESI_EENS1_15EpilogueDefaultEEEEEvvEEEEvNT_6ParamsE --------------------------
	.section	.nv.shared._ZN7cutlass13device_kernelINS_4gemm6kernel13GemmUniversalIN4cute5tupleIJiiiiEEENS1_10collective13CollectiveMmaINS1_37MainloopSm90TmaGmmaWarpSpecializedFP8ILi6ENS5_IJNS4_1CILi1EEESB_SB_EEENS1_35KernelTmaWarpSpecializedCooperativeEEENS5_IJNSA_ILi128EEESF_NSA_ILi32EEEEEENS_12float_e4m3_tENS5_IJlSB_lEEESI_SJ_NS4_8TiledMMAINS4_8MMA_AtomIJNS4_4SM904GMMA31MMA_64x128x32_F32E4M3E4M3_SS_TNILNSN_7ScaleInE1ELSP_1EEEEEENS4_6LayoutINS5_IJNSA_ILi2EEESB_SB_EEENS5_IJSB_NSA_ILi0EEESV_EEEEENS5_IJNS4_10UnderscoreESY_SY_EEEEENS4_13SM90_TMA_LOADENS4_14ComposedLayoutINS4_7SwizzleILi1ELi4ELi3EEENS4_18smem_ptr_flag_bitsILi8EEENSS_INS5_IJNSA_ILi8EEESG_EEENS5_IJSG_SB_EEEEEEEvNS4_8identityES11_S1B_vS1C_EENS_8epilogue10collective6detail29Sm90TmaWarpSpecializedAdapterINS1F_15DefaultEpilogueISI_SJ_SJ_NS1E_6thread17LinearCombinationISI_Li1EffLNS1J_9ScaleType4KindE0ELNS_15FloatRoundStyleE2ESI_EENS1_15EpilogueDefaultEEEEEvvEEEEvNT_6ParamsE,"aw",@nobits
	.sectionflags	@""
	.align	16
	.zero		1024


//--------------------- .nv.shared.reserved.0     --------------------------
	.section	.nv.shared.reserved.0,"aw",@nobits
	.weak		__nv_reservedSMEM_offset_0_alias
	.size		__nv_reservedSMEM_offset_0_alias, 0, 0
	.other		__nv_reservedSMEM_offset_0_alias,@"STO_CUDA_RESERVED_SHARED STV_DEFAULT"
__nv_reservedSMEM_offset_0_alias:
	.zero		0


//--------------------- .nv.global                --------------------------
	.section	.nv.global,"aw",@nobits
.nv.global:
	.type		_ZN40_INTERNAL_ba56359b_4_k_cu_891e42ac_238764cute1_E,@object
	.size		_ZN40_INTERNAL_ba56359b_4_k_cu_891e42ac_238764cute1_E,(_ZN40_INTERNAL_ba56359b_4_k_cu_891e42ac_238764cuda3std3__45__cpo6cbeginE - _ZN40_INTERNAL_ba56359b_4_k_cu_891e42ac_238764cute1_E)
_ZN40_INTERNAL_ba56359b_4_k_cu_891e42ac_238764cute1_E:
	.zero		1
	.type		_ZN40_INTERNAL_ba56359b_4_k_cu_891e42ac_238764cuda3std3__45__cpo6cbeginE,@object
	.size		_ZN40_INTERNAL_ba56359b_4_k_cu_891e42ac_238764cuda3std3__45__cpo6cbeginE,(_ZN40_INTERNAL_ba56359b_4_k_cu_891e42ac_238764cuda3std3__48in_placeE - _ZN40_INTERNAL_ba56359b_4_k_cu_891e42ac_238764cuda3std3__45__cpo6cbeginE)
_ZN40_INTERNAL_ba56359b_4_k_cu_891e42ac_238764cuda3std3__45__cpo6cbeginE:
	.zero		1
	.type		_ZN40_INTERNAL_ba56359b_4_k_cu_891e42ac_238764cuda3std3__48in_placeE,@object
	.size		_ZN40_INTERNAL_ba56359b_4_k_cu_891e42ac_238764cuda3std3__48in_placeE,(_ZN40_INTERNAL_ba56359b_4_k_cu_891e42ac_238764cuda3std6ranges3__45__cpo9iter_moveE - _ZN40_INTERNAL_ba56359b_4_k_cu_891e42ac_238764cuda3std3__48in_placeE)
_ZN40_INTERNAL_ba56359b_4_k_cu_891e42ac_238764cuda3std3__48in_placeE:
	.zero		1
	.type		_ZN40_INTERNAL_ba56359b_4_k_cu_891e42ac_238764cuda3std6ranges3__45__cpo9iter_moveE,@object
	.size		_ZN40_INTERNAL_ba56359b_4_k_cu_891e42ac_238764cuda3std6ranges3__45__cpo9iter_moveE,(_ZN40_INTERNAL_ba56359b_4_k_cu_891e42ac_238764cuda3std3__45__cpo5beginE - _ZN40_INTERNAL_ba56359b_4_k_cu_891e42ac_238764cuda3std6ranges3__45__cpo9iter_moveE)
_ZN40_INTERNAL_ba56359b_4_k_cu_891e42ac_238764cuda3std6ranges3__45__cpo9iter_moveE:
	.zero		1
	.type		_ZN40_INTERNAL_ba56359b_4_k_cu_891e42ac_238764cuda3std3__45__cpo5beginE,@object
	.size		_ZN40_INTERNAL_ba56359b_4_k_cu_891e42ac_238764cuda3std3__45__cpo5beginE,(_ZN40_INTERNAL_ba56359b_4_k_cu_891e42ac_238764cuda3std3__442_GLOBAL__N__ba56359b_4_k_cu_891e42ac_238766ignoreE - _ZN40_INTERNAL_ba56359b_4_k_cu_891e42ac_238764cuda3std3__45__cpo5beginE)
_ZN40_INTERNAL_ba56359b_4_k_cu_891e42ac_238764cuda3std3__45__cpo5beginE:
	.zero		1
	.type		_ZN40_INTERNAL_ba56359b_4_k_cu_891e42ac_238764cuda3std3__442_GLOBAL__N__ba56359b_4_k_cu_891e42ac_238766ignoreE,@object
	.size		_ZN40_INTERNAL_ba56359b_4_k_cu_891e42ac_238764cuda3std3__442_GLOBAL__N__ba56359b_4_k_cu_891e42ac_238766ignoreE,(_ZN40_INTERNAL_ba56359b_4_k_cu_891e42ac_238764cute7productE - _ZN40_INTERNAL_ba56359b_4_k_cu_891e42ac_238764cuda3std3__442_GLOBAL__N__ba56359b_4_k_cu_891e42ac_238766ignoreE)
_ZN40_INTERNAL_ba56359b_4_k_cu_891e42ac_238764cuda3std3__442_GLOBAL__N__ba56359b_4_k_cu_891e42ac_238766ignoreE:
	.zero		1
	.type		_ZN40_INTERNAL_ba56359b_4_k_cu_891e42ac_238764cute7productE,@object
	.size		_ZN40_INTERNAL_ba56359b_4_k_cu_891e42ac_238764cute7productE,(_ZN40_INTERNAL_ba56359b_4_k_cu_891e42ac_238764cuda3std3__45__cpo3endE - _ZN40_INTERNAL_ba56359b_4_k_cu_891e42ac_238764cute7productE)
_ZN40_INTERNAL_ba56359b_4_k_cu_891e42ac_238764cute7productE:
	.zero		1
	.type		_ZN40_INTERNAL_ba56359b_4_k_cu_891e42ac_238764cuda3std3__45__cpo3endE,@object
	.size		_ZN40_INTERNAL_ba56359b_4_k_cu_891e42ac_238764cuda3std3__45__cpo3endE,(_ZN40_INTERNAL_ba56359b_4_k_cu_891e42ac_238764cuda3std3__419piecewise_constructE - _ZN40_INTERNAL_ba56359b_4_k_cu_891e42ac_238764cuda3std3__45__cpo3endE)
_ZN40_INTERNAL_ba56359b_4_k_cu_891e42ac_238764cuda3std3__45__cpo3endE:
	.zero		1
	.type		_ZN40_INTERNAL_ba56359b_4_k_cu_891e42ac_238764cuda3std3__419piecewise_constructE,@object
	.size		_ZN40_INTERNAL_ba56359b_4_k_cu_891e42ac_238764cuda3std3__419piecewise_constructE,(_ZN40_INTERNAL_ba56359b_4_k_cu_891e42ac_238764cuda3std3__45__cpo4cendE - _ZN40_INTERNAL_ba56359b_4_k_cu_891e42ac_238764cuda3std3__419piecewise_constructE)
_ZN40_INTERNAL_ba56359b_4_k_cu_891e42ac_238764cuda3std3__419piecewise_constructE:
	.zero		1
	.type		_ZN40_INTERNAL_ba56359b_4_k_cu_891e42ac_238764cuda3std3__45__cpo4cendE,@object
	.size		_ZN40_INTERNAL_ba56359b_4_k_cu_891e42ac_238764cuda3std3__45__cpo4cendE,(_ZN40_INTERNAL_ba56359b_4_k_cu_891e42ac_238764cuda3std6ranges3__45__cpo4swapE - _ZN40_INTERNAL_ba56359b_4_k_cu_891e42ac_238764cuda3std3__45__cpo4cendE)
_ZN40_INTERNAL_ba56359b_4_k_cu_891e42ac_238764cuda3std3__45__cpo4cendE:
	.zero		1
	.type		_ZN40_INTERNAL_ba56359b_4_k_cu_891e42ac_238764cuda3std6ranges3__45__cpo4swapE,@object
	.size		_ZN40_INTERNAL_ba56359b_4_k_cu_891e42ac_238764cuda3std6ranges3__45__cpo4swapE,(.L_7 - _ZN40_INTERNAL_ba56359b_4_k_cu_891e42ac_238764cuda3std6ranges3__45__cpo4swapE)
_ZN40_INTERNAL_ba56359b_4_k_cu_891e42ac_238764cuda3std6ranges3__45__cpo4swapE:
	.zero		1
.L_7:


//--------------------- .nv.constant0._ZN7cutlass13device_kernelINS_4gemm6kernel13GemmUniversalIN4cute5tupleIJiiiiEEENS1_10collective13CollectiveMmaINS1_37MainloopSm90TmaGmmaWarpSpecializedFP8ILi6ENS5_IJNS4_1CILi1EEESB_SB_EEENS1_35KernelTmaWarpSpecializedCooperativeEEENS5_IJNSA_ILi128EEESF_NSA_ILi32EEEEEENS_12float_e4m3_tENS5_IJlSB_lEEESI_SJ_NS4_8TiledMMAINS4_8MMA_AtomIJNS4_4SM904GMMA31MMA_64x128x32_F32E4M3E4M3_SS_TNILNSN_7ScaleInE1ELSP_1EEEEEENS4_6LayoutINS5_IJNSA_ILi2EEESB_SB_EEENS5_IJSB_NSA_ILi0EEESV_EEEEENS5_IJNS4_10UnderscoreESY_SY_EEEEENS4_13SM90_TMA_LOADENS4_14ComposedLayoutINS4_7SwizzleILi1ELi4ELi3EEENS4_18smem_ptr_flag_bitsILi8EEENSS_INS5_IJNSA_ILi8EEESG_EEENS5_IJSG_SB_EEEEEEEvNS4_8identityES11_S1B_vS1C_EENS_8epilogue10collective6detail29Sm90TmaWarpSpecializedAdapterINS1F_15DefaultEpilogueISI_SJ_SJ_NS1E_6thread17LinearCombinationISI_Li1EffLNS1J_9ScaleType4KindE0ELNS_15FloatRoundStyleE2ESI_EENS1_15EpilogueDefaultEEEEEvvEEEEvNT_6ParamsE --------------------------
	.section	.nv.constant0._ZN7cutlass13device_kernelINS_4gemm6kernel13GemmUniversalIN4cute5tupleIJiiiiEEENS1_10collective13CollectiveMmaINS1_37MainloopSm90TmaGmmaWarpSpecializedFP8ILi6ENS5_IJNS4_1CILi1EEESB_SB_EEENS1_35KernelTmaWarpSpecializedCooperativeEEENS5_IJNSA_ILi128EEESF_NSA_ILi32EEEEEENS_12float_e4m3_tENS5_IJlSB_lEEESI_SJ_NS4_8TiledMMAINS4_8MMA_AtomIJNS4_4SM904GMMA31MMA_64x128x32_F32E4M3E4M3_SS_TNILNSN_7ScaleInE1ELSP_1EEEEEENS4_6LayoutINS5_IJNSA_ILi2EEESB_SB_EEENS5_IJSB_NSA_ILi0EEESV_EEEEENS5_IJNS4_10UnderscoreESY_SY_EEEEENS4_13SM90_TMA_LOADENS4_14ComposedLayoutINS4_7SwizzleILi1ELi4ELi3EEENS4_18smem_ptr_flag_bitsILi8EEENSS_INS5_IJNSA_ILi8EEESG_EEENS5_IJSG_SB_EEEEEEEvNS4_8identityES11_S1B_vS1C_EENS_8epilogue10collective6detail29Sm90TmaWarpSpecializedAdapterINS1F_15DefaultEpilogueISI_SJ_SJ_NS1E_6thread17LinearCombinationISI_Li1EffLNS1J_9ScaleType4KindE0ELNS_15FloatRoundStyleE2ESI_EENS1_15EpilogueDefaultEEEEEvvEEEEvNT_6ParamsE,"a",@progbits
	.sectionflags	@""
	.align	4
.nv.constant0._ZN7cutlass13device_kernelINS_4gemm6kernel13GemmUniversalIN4cute5tupleIJiiiiEEENS1_10collective13CollectiveMmaINS1_37MainloopSm90TmaGmmaWarpSpecializedFP8ILi6ENS5_IJNS4_1CILi1EEESB_SB_EEENS1_35KernelTmaWarpSpecializedCooperativeEEENS5_IJNSA_ILi128EEESF_NSA_ILi32EEEEEENS_12float_e4m3_tENS5_IJlSB_lEEESI_SJ_NS4_8TiledMMAINS4_8MMA_AtomIJNS4_4SM904GMMA31MMA_64x128x32_F32E4M3E4M3_SS_TNILNSN_7ScaleInE1ELSP_1EEEEEENS4_6LayoutINS5_IJNSA_ILi2EEESB_SB_EEENS5_IJSB_NSA_ILi0EEESV_EEEEENS5_IJNS4_10UnderscoreESY_SY_EEEEENS4_13SM90_TMA_LOADENS4_14ComposedLayoutINS4_7SwizzleILi1ELi4ELi3EEENS4_18smem_ptr_flag_bitsILi8EEENSS_INS5_IJNSA_ILi8EEESG_EEENS5_IJSG_SB_EEEEEEEvNS4_8identityES11_S1B_vS1C_EENS_8epilogue10collective6detail29Sm90TmaWarpSpecializedAdapterINS1F_15DefaultEpilogueISI_SJ_SJ_NS1E_6thread17LinearCombinationISI_Li1EffLNS1J_9ScaleType4KindE0ELNS_15FloatRoundStyleE2ESI_EENS1_15EpilogueDefaultEEEEEvvEEEEvNT_6ParamsE:
	.zero		1664


//--------------------- SYMBOLS --------------------------

	.type		.nv.reservedSmem.offset0,@object
	.size		.nv.reservedSmem.offset0,0x4
